//
// Generated by NVIDIA NVVM Compiler
//
// Compiler Build ID: CL-36424714
// Cuda compilation tools, release 13.0, V13.0.88
// Based on NVVM 20.0.0
//

.version 9.0
.target sm_100
.address_size 64

	// .globl	_Z24christoffel_fused_kernelPKfS0_S0_PfS0_S0_iiifffb
// _ZZ24christoffel_fused_kernelPKfS0_S0_PfS0_S0_iiifffbE3s_U has been demoted
// _ZZ24christoffel_fused_kernelPKfS0_S0_PfS0_S0_iiifffbE12s_energy_sum has been demoted
// _ZZ24christoffel_fused_kernelPKfS0_S0_PfS0_S0_iiifffbE15s_potential_sum has been demoted
// _ZZ24christoffel_fused_kernelPKfS0_S0_PfS0_S0_iiifffbE12s_final_mult has been demoted

.visible .entry _Z24christoffel_fused_kernelPKfS0_S0_PfS0_S0_iiifffb(
	.param .u64 .ptr .align 1 _Z24christoffel_fused_kernelPKfS0_S0_PfS0_S0_iiifffb_param_0,
	.param .u64 .ptr .align 1 _Z24christoffel_fused_kernelPKfS0_S0_PfS0_S0_iiifffb_param_1,
	.param .u64 .ptr .align 1 _Z24christoffel_fused_kernelPKfS0_S0_PfS0_S0_iiifffb_param_2,
	.param .u64 .ptr .align 1 _Z24christoffel_fused_kernelPKfS0_S0_PfS0_S0_iiifffb_param_3,
	.param .u64 .ptr .align 1 _Z24christoffel_fused_kernelPKfS0_S0_PfS0_S0_iiifffb_param_4,
	.param .u64 .ptr .align 1 _Z24christoffel_fused_kernelPKfS0_S0_PfS0_S0_iiifffb_param_5,
	.param .u32 _Z24christoffel_fused_kernelPKfS0_S0_PfS0_S0_iiifffb_param_6,
	.param .u32 _Z24christoffel_fused_kernelPKfS0_S0_PfS0_S0_iiifffb_param_7,
	.param .u32 _Z24christoffel_fused_kernelPKfS0_S0_PfS0_S0_iiifffb_param_8,
	.param .f32 _Z24christoffel_fused_kernelPKfS0_S0_PfS0_S0_iiifffb_param_9,
	.param .f32 _Z24christoffel_fused_kernelPKfS0_S0_PfS0_S0_iiifffb_param_10,
	.param .f32 _Z24christoffel_fused_kernelPKfS0_S0_PfS0_S0_iiifffb_param_11,
	.param .u8 _Z24christoffel_fused_kernelPKfS0_S0_PfS0_S0_iiifffb_param_12
)
{
	.reg .pred 	%p<40>;
	.reg .b16 	%rs<2>;
	.reg .b32 	%r<92>;
	.reg .b32 	%f<237>;
	.reg .b64 	%rd<41>;
	// demoted variable
	.shared .align 4 .b8 _ZZ24christoffel_fused_kernelPKfS0_S0_PfS0_S0_iiifffbE3s_U[512];
	// demoted variable
	.shared .align 4 .f32 _ZZ24christoffel_fused_kernelPKfS0_S0_PfS0_S0_iiifffbE12s_energy_sum;
	// demoted variable
	.shared .align 4 .f32 _ZZ24christoffel_fused_kernelPKfS0_S0_PfS0_S0_iiifffbE15s_potential_sum;
	// demoted variable
	.shared .align 4 .f32 _ZZ24christoffel_fused_kernelPKfS0_S0_PfS0_S0_iiifffbE12s_final_mult;
	ld.param.u64 	%rd12, [_Z24christoffel_fused_kernelPKfS0_S0_PfS0_S0_iiifffb_param_0];
	ld.param.u64 	%rd9, [_Z24christoffel_fused_kernelPKfS0_S0_PfS0_S0_iiifffb_param_1];
	ld.param.u64 	%rd13, [_Z24christoffel_fused_kernelPKfS0_S0_PfS0_S0_iiifffb_param_2];
	ld.param.u64 	%rd14, [_Z24christoffel_fused_kernelPKfS0_S0_PfS0_S0_iiifffb_param_3];
	ld.param.u64 	%rd10, [_Z24christoffel_fused_kernelPKfS0_S0_PfS0_S0_iiifffb_param_4];
	ld.param.u64 	%rd11, [_Z24christoffel_fused_kernelPKfS0_S0_PfS0_S0_iiifffb_param_5];
	ld.param.u32 	%r45, [_Z24christoffel_fused_kernelPKfS0_S0_PfS0_S0_iiifffb_param_6];
	ld.param.u32 	%r43, [_Z24christoffel_fused_kernelPKfS0_S0_PfS0_S0_iiifffb_param_7];
	ld.param.u32 	%r44, [_Z24christoffel_fused_kernelPKfS0_S0_PfS0_S0_iiifffb_param_8];
	ld.param.f32 	%f34, [_Z24christoffel_fused_kernelPKfS0_S0_PfS0_S0_iiifffb_param_9];
	ld.param.f32 	%f35, [_Z24christoffel_fused_kernelPKfS0_S0_PfS0_S0_iiifffb_param_10];
	ld.param.f32 	%f36, [_Z24christoffel_fused_kernelPKfS0_S0_PfS0_S0_iiifffb_param_11];
	ld.param.s8 	%rs1, [_Z24christoffel_fused_kernelPKfS0_S0_PfS0_S0_iiifffb_param_12];
	cvta.to.global.u64 	%rd1, %rd13;
	cvta.to.global.u64 	%rd2, %rd14;
	cvta.to.global.u64 	%rd3, %rd11;
	cvta.to.global.u64 	%rd4, %rd10;
	cvta.to.global.u64 	%rd5, %rd12;
	mov.u32 	%r1, %ctaid.x;
	setp.ge.s32 	%p2, %r1, %r45;
	@%p2 bra 	$L__BB0_52;
	mov.u32 	%r84, %tid.x;
	setp.ne.s32 	%p3, %r84, 0;
	@%p3 bra 	$L__BB0_3;
	mov.b32 	%r46, 0;
	st.shared.u32 	[_ZZ24christoffel_fused_kernelPKfS0_S0_PfS0_S0_iiifffbE12s_energy_sum], %r46;
	st.shared.u32 	[_ZZ24christoffel_fused_kernelPKfS0_S0_PfS0_S0_iiifffbE15s_potential_sum], %r46;
	mov.b32 	%r47, 1065353216;
	st.shared.u32 	[_ZZ24christoffel_fused_kernelPKfS0_S0_PfS0_S0_iiifffbE12s_final_mult], %r47;
$L__BB0_3:
	setp.ge.u32 	%p4, %r84, %r44;
	@%p4 bra 	$L__BB0_5;
	shl.b32 	%r48, %r84, 2;
	mov.u32 	%r49, _ZZ24christoffel_fused_kernelPKfS0_S0_PfS0_S0_iiifffbE3s_U;
	add.s32 	%r50, %r49, %r48;
	mov.b32 	%r51, 0;
	st.shared.u32 	[%r50], %r51;
$L__BB0_5:
	bar.sync 	0;
	setp.eq.s16 	%p5, %rs1, 0;
	mov.f32 	%f223, 0f00000000;
	mov.f32 	%f224, 0f00000000;
	@%p5 bra 	$L__BB0_27;
	setp.ne.s64 	%p6, %rd10, 0;
	setp.ne.s64 	%p7, %rd11, 0;
	and.pred  	%p1, %p6, %p7;
	setp.ge.s32 	%p8, %r84, %r43;
	@%p8 bra 	$L__BB0_16;
	mul.lo.s32 	%r3, %r43, %r1;
	mov.u32 	%r4, %ntid.x;
	not.pred 	%p9, %p1;
	@%p9 bra 	$L__BB0_13;
	mov.f32 	%f224, 0f00000000;
	setp.neu.f32 	%p12, %f34, 0f00000000;
	@%p12 bra 	$L__BB0_11;
	mov.u32 	%r80, %r84;
$L__BB0_10:
	add.s32 	%r53, %r80, %r3;
	mul.wide.s32 	%rd17, %r53, 4;
	add.s64 	%rd18, %rd4, %rd17;
	ld.global.nc.f32 	%f44, [%rd18];
	mul.wide.s32 	%rd19, %r80, 4;
	add.s64 	%rd20, %rd3, %rd19;
	ld.global.nc.f32 	%f45, [%rd20];
	fma.rn.f32 	%f224, %f44, %f45, %f224;
	add.s32 	%r80, %r80, %r4;
	setp.lt.s32 	%p13, %r80, %r43;
	@%p13 bra 	$L__BB0_10;
	bra.uni 	$L__BB0_16;
$L__BB0_11:
	mov.u32 	%r79, %r84;
	mov.f32 	%f223, %f224;
$L__BB0_12:
	add.s32 	%r54, %r79, %r3;
	mul.wide.s32 	%rd21, %r54, 4;
	add.s64 	%rd22, %rd5, %rd21;
	ld.global.nc.f32 	%f47, [%rd22];
	fma.rn.f32 	%f223, %f47, %f47, %f223;
	add.s64 	%rd23, %rd4, %rd21;
	ld.global.nc.f32 	%f48, [%rd23];
	mul.wide.s32 	%rd24, %r79, 4;
	add.s64 	%rd25, %rd3, %rd24;
	ld.global.nc.f32 	%f49, [%rd25];
	fma.rn.f32 	%f224, %f48, %f49, %f224;
	add.s32 	%r79, %r79, %r4;
	setp.lt.s32 	%p14, %r79, %r43;
	@%p14 bra 	$L__BB0_12;
	bra.uni 	$L__BB0_16;
$L__BB0_13:
	setp.eq.f32 	%p10, %f34, 0f00000000;
	@%p10 bra 	$L__BB0_16;
	mov.f32 	%f223, 0f00000000;
	mov.u32 	%r81, %r84;
$L__BB0_15:
	add.s32 	%r52, %r81, %r3;
	mul.wide.s32 	%rd15, %r52, 4;
	add.s64 	%rd16, %rd5, %rd15;
	ld.global.nc.f32 	%f41, [%rd16];
	fma.rn.f32 	%f223, %f41, %f41, %f223;
	add.s32 	%r81, %r81, %r4;
	setp.lt.s32 	%p11, %r81, %r43;
	@%p11 bra 	$L__BB0_15;
$L__BB0_16:
	setp.eq.f32 	%p15, %f34, 0f00000000;
	@%p15 bra 	$L__BB0_18;
	atom.shared.add.f32 	%f50, [_ZZ24christoffel_fused_kernelPKfS0_S0_PfS0_S0_iiifffbE12s_energy_sum], %f223;
$L__BB0_18:
	not.pred 	%p16, %p1;
	@%p16 bra 	$L__BB0_20;
	atom.shared.add.f32 	%f51, [_ZZ24christoffel_fused_kernelPKfS0_S0_PfS0_S0_iiifffbE15s_potential_sum], %f224;
$L__BB0_20:
	setp.ne.s32 	%p17, %r84, 0;
	bar.sync 	0;
	@%p17 bra 	$L__BB0_26;
	setp.eq.f32 	%p18, %f34, 0f00000000;
	mov.f32 	%f226, 0f3F800000;
	@%p18 bra 	$L__BB0_23;
	ld.shared.f32 	%f53, [_ZZ24christoffel_fused_kernelPKfS0_S0_PfS0_S0_iiifffbE12s_energy_sum];
	cvt.rn.f32.s32 	%f54, %r43;
	div.rn.f32 	%f55, %f53, %f54;
	abs.f32 	%f56, %f55;
	mul.f32 	%f57, %f56, 0f4038AA3B;
	ex2.approx.ftz.f32 	%f58, %f57;
	add.f32 	%f59, %f58, 0f3F800000;
	rcp.approx.ftz.f32 	%f60, %f59;
	fma.rn.f32 	%f61, %f60, 0fC0000000, 0f3F800000;
	setp.ge.f32 	%p19, %f56, 0f41102CB4;
	selp.f32 	%f62, 0f3F800000, %f61, %p19;
	copysign.f32 	%f63, %f55, %f62;
	mul.f32 	%f64, %f55, %f55;
	fma.rn.f32 	%f65, %f64, 0f3C80F082, 0fBD563CAE;
	fma.rn.f32 	%f66, %f65, %f64, 0f3E085941;
	fma.rn.f32 	%f67, %f66, %f64, 0fBEAAA9ED;
	fma.rn.f32 	%f68, %f67, %f64, 0f00000000;
	fma.rn.f32 	%f69, %f68, %f55, %f55;
	setp.ge.f32 	%p20, %f56, 0f3F19999A;
	selp.f32 	%f70, %f63, %f69, %p20;
	fma.rn.f32 	%f226, %f34, %f70, 0f3F800000;
$L__BB0_23:
	@%p16 bra 	$L__BB0_25;
	ld.shared.f32 	%f71, [_ZZ24christoffel_fused_kernelPKfS0_S0_PfS0_S0_iiifffbE15s_potential_sum];
	fma.rn.f32 	%f72, %f71, 0fBBBB989D, 0f3F000000;
	cvt.sat.f32.f32 	%f73, %f72;
	mov.f32 	%f74, 0f4B400001;
	mov.f32 	%f75, 0f437C0000;
	fma.rm.f32 	%f76, %f73, %f75, %f74;
	add.f32 	%f77, %f76, 0fCB40007F;
	neg.f32 	%f78, %f77;
	fma.rn.f32 	%f79, %f71, 0fBFB8AA3B, %f78;
	fma.rn.f32 	%f80, %f71, 0fB2A57060, %f79;
	mov.b32 	%r55, %f76;
	shl.b32 	%r56, %r55, 23;
	mov.b32 	%f81, %r56;
	ex2.approx.ftz.f32 	%f82, %f80;
	fma.rn.f32 	%f83, %f82, %f81, 0f3F800000;
	rcp.rn.f32 	%f84, %f83;
	setp.gt.f32 	%p22, %f84, %f35;
	mul.f32 	%f85, %f36, %f226;
	selp.f32 	%f226, %f85, %f226, %p22;
$L__BB0_25:
	st.shared.f32 	[_ZZ24christoffel_fused_kernelPKfS0_S0_PfS0_S0_iiifffbE12s_final_mult], %f226;
$L__BB0_26:
	bar.sync 	0;
$L__BB0_27:
	setp.lt.s32 	%p23, %r44, 1;
	@%p23 bra 	$L__BB0_33;
	mul.lo.s32 	%r11, %r43, %r1;
	mov.u32 	%r12, %ntid.x;
	cvta.to.global.u64 	%rd6, %rd9;
	mov.b32 	%r82, 0;
$L__BB0_29:
	setp.ge.s32 	%p24, %r84, %r43;
	mov.f32 	%f228, 0f00000000;
	@%p24 bra 	$L__BB0_32;
	mov.f32 	%f228, 0f00000000;
	mov.u32 	%r83, %r84;
$L__BB0_31:
	add.s32 	%r58, %r83, %r11;
	mul.wide.s32 	%rd26, %r58, 4;
	add.s64 	%rd27, %rd5, %rd26;
	ld.global.nc.f32 	%f88, [%rd27];
	mad.lo.s32 	%r59, %r83, %r44, %r82;
	mul.wide.s32 	%rd28, %r59, 4;
	add.s64 	%rd29, %rd6, %rd28;
	ld.global.nc.f32 	%f89, [%rd29];
	fma.rn.f32 	%f228, %f88, %f89, %f228;
	add.s32 	%r83, %r83, %r12;
	setp.lt.s32 	%p25, %r83, %r43;
	@%p25 bra 	$L__BB0_31;
$L__BB0_32:
	shl.b32 	%r60, %r82, 2;
	mov.u32 	%r61, _ZZ24christoffel_fused_kernelPKfS0_S0_PfS0_S0_iiifffbE3s_U;
	add.s32 	%r62, %r61, %r60;
	atom.shared.add.f32 	%f90, [%r62], %f228;
	add.s32 	%r82, %r82, 1;
	setp.ne.s32 	%p26, %r82, %r44;
	@%p26 bra 	$L__BB0_29;
$L__BB0_33:
	bar.sync 	0;
	ld.shared.f32 	%f18, [_ZZ24christoffel_fused_kernelPKfS0_S0_PfS0_S0_iiifffbE12s_final_mult];
	setp.ge.s32 	%p27, %r84, %r43;
	@%p27 bra 	$L__BB0_52;
	setp.lt.s32 	%p28, %r44, 1;
	mul.lo.s32 	%r17, %r43, %r1;
	mov.u32 	%r18, %ntid.x;
	@%p28 bra 	$L__BB0_50;
	and.b32  	%r19, %r44, 15;
	add.s32 	%r20, %r19, -1;
	and.b32  	%r21, %r44, 7;
	add.s32 	%r22, %r21, -1;
	and.b32  	%r23, %r44, 2147483632;
	and.b32  	%r24, %r44, 3;
	neg.s32 	%r25, %r23;
	add.s64 	%rd7, %rd1, 32;
$L__BB0_36:
	setp.lt.u32 	%p30, %r44, 16;
	mul.lo.s32 	%r27, %r84, %r44;
	mov.f32 	%f236, 0f00000000;
	mov.b32 	%r89, 0;
	@%p30 bra 	$L__BB0_39;
	mov.u32 	%r66, _ZZ24christoffel_fused_kernelPKfS0_S0_PfS0_S0_iiifffbE3s_U;
	add.s32 	%r86, %r66, 32;
	mov.f32 	%f236, 0f00000000;
	mov.u32 	%r85, %r27;
	mov.u32 	%r87, %r25;
$L__BB0_38:
	.pragma "nounroll";
	mul.wide.s32 	%rd32, %r85, 4;
	add.s64 	%rd33, %rd7, %rd32;
	ld.shared.f32 	%f94, [%r86+-32];
	ld.global.nc.f32 	%f95, [%rd33+-32];
	mul.f32 	%f96, %f94, %f95;
	fma.rn.f32 	%f97, %f94, %f96, %f236;
	ld.shared.f32 	%f98, [%r86+-28];
	ld.global.nc.f32 	%f99, [%rd33+-28];
	mul.f32 	%f100, %f98, %f99;
	fma.rn.f32 	%f101, %f98, %f100, %f97;
	ld.shared.f32 	%f102, [%r86+-24];
	ld.global.nc.f32 	%f103, [%rd33+-24];
	mul.f32 	%f104, %f102, %f103;
	fma.rn.f32 	%f105, %f102, %f104, %f101;
	ld.shared.f32 	%f106, [%r86+-20];
	ld.global.nc.f32 	%f107, [%rd33+-20];
	mul.f32 	%f108, %f106, %f107;
	fma.rn.f32 	%f109, %f106, %f108, %f105;
	ld.shared.f32 	%f110, [%r86+-16];
	ld.global.nc.f32 	%f111, [%rd33+-16];
	mul.f32 	%f112, %f110, %f111;
	fma.rn.f32 	%f113, %f110, %f112, %f109;
	ld.shared.f32 	%f114, [%r86+-12];
	ld.global.nc.f32 	%f115, [%rd33+-12];
	mul.f32 	%f116, %f114, %f115;
	fma.rn.f32 	%f117, %f114, %f116, %f113;
	ld.shared.f32 	%f118, [%r86+-8];
	ld.global.nc.f32 	%f119, [%rd33+-8];
	mul.f32 	%f120, %f118, %f119;
	fma.rn.f32 	%f121, %f118, %f120, %f117;
	ld.shared.f32 	%f122, [%r86+-4];
	ld.global.nc.f32 	%f123, [%rd33+-4];
	mul.f32 	%f124, %f122, %f123;
	fma.rn.f32 	%f125, %f122, %f124, %f121;
	ld.shared.f32 	%f126, [%r86];
	ld.global.nc.f32 	%f127, [%rd33];
	mul.f32 	%f128, %f126, %f127;
	fma.rn.f32 	%f129, %f126, %f128, %f125;
	ld.shared.f32 	%f130, [%r86+4];
	ld.global.nc.f32 	%f131, [%rd33+4];
	mul.f32 	%f132, %f130, %f131;
	fma.rn.f32 	%f133, %f130, %f132, %f129;
	ld.shared.f32 	%f134, [%r86+8];
	ld.global.nc.f32 	%f135, [%rd33+8];
	mul.f32 	%f136, %f134, %f135;
	fma.rn.f32 	%f137, %f134, %f136, %f133;
	ld.shared.f32 	%f138, [%r86+12];
	ld.global.nc.f32 	%f139, [%rd33+12];
	mul.f32 	%f140, %f138, %f139;
	fma.rn.f32 	%f141, %f138, %f140, %f137;
	ld.shared.f32 	%f142, [%r86+16];
	ld.global.nc.f32 	%f143, [%rd33+16];
	mul.f32 	%f144, %f142, %f143;
	fma.rn.f32 	%f145, %f142, %f144, %f141;
	ld.shared.f32 	%f146, [%r86+20];
	ld.global.nc.f32 	%f147, [%rd33+20];
	mul.f32 	%f148, %f146, %f147;
	fma.rn.f32 	%f149, %f146, %f148, %f145;
	ld.shared.f32 	%f150, [%r86+24];
	ld.global.nc.f32 	%f151, [%rd33+24];
	mul.f32 	%f152, %f150, %f151;
	fma.rn.f32 	%f153, %f150, %f152, %f149;
	ld.shared.f32 	%f154, [%r86+28];
	ld.global.nc.f32 	%f155, [%rd33+28];
	mul.f32 	%f156, %f154, %f155;
	fma.rn.f32 	%f236, %f154, %f156, %f153;
	add.s32 	%r87, %r87, 16;
	add.s32 	%r86, %r86, 64;
	add.s32 	%r85, %r85, 16;
	setp.ne.s32 	%p31, %r87, 0;
	mov.u32 	%r89, %r23;
	@%p31 bra 	$L__BB0_38;
$L__BB0_39:
	setp.eq.s32 	%p32, %r19, 0;
	@%p32 bra 	$L__BB0_49;
	setp.lt.u32 	%p33, %r20, 7;
	@%p33 bra 	$L__BB0_42;
	shl.b32 	%r67, %r89, 2;
	mov.u32 	%r68, _ZZ24christoffel_fused_kernelPKfS0_S0_PfS0_S0_iiifffbE3s_U;
	add.s32 	%r69, %r68, %r67;
	ld.shared.f32 	%f158, [%r69];
	add.s32 	%r70, %r89, %r27;
	mul.wide.s32 	%rd34, %r70, 4;
	add.s64 	%rd35, %rd1, %rd34;
	ld.global.nc.f32 	%f159, [%rd35];
	mul.f32 	%f160, %f158, %f159;
	fma.rn.f32 	%f161, %f158, %f160, %f236;
	ld.shared.f32 	%f162, [%r69+4];
	ld.global.nc.f32 	%f163, [%rd35+4];
	mul.f32 	%f164, %f162, %f163;
	fma.rn.f32 	%f165, %f162, %f164, %f161;
	ld.shared.f32 	%f166, [%r69+8];
	ld.global.nc.f32 	%f167, [%rd35+8];
	mul.f32 	%f168, %f166, %f167;
	fma.rn.f32 	%f169, %f166, %f168, %f165;
	ld.shared.f32 	%f170, [%r69+12];
	ld.global.nc.f32 	%f171, [%rd35+12];
	mul.f32 	%f172, %f170, %f171;
	fma.rn.f32 	%f173, %f170, %f172, %f169;
	ld.shared.f32 	%f174, [%r69+16];
	ld.global.nc.f32 	%f175, [%rd35+16];
	mul.f32 	%f176, %f174, %f175;
	fma.rn.f32 	%f177, %f174, %f176, %f173;
	ld.shared.f32 	%f178, [%r69+20];
	ld.global.nc.f32 	%f179, [%rd35+20];
	mul.f32 	%f180, %f178, %f179;
	fma.rn.f32 	%f181, %f178, %f180, %f177;
	ld.shared.f32 	%f182, [%r69+24];
	ld.global.nc.f32 	%f183, [%rd35+24];
	mul.f32 	%f184, %f182, %f183;
	fma.rn.f32 	%f185, %f182, %f184, %f181;
	ld.shared.f32 	%f186, [%r69+28];
	ld.global.nc.f32 	%f187, [%rd35+28];
	mul.f32 	%f188, %f186, %f187;
	fma.rn.f32 	%f236, %f186, %f188, %f185;
	add.s32 	%r89, %r89, 8;
$L__BB0_42:
	setp.eq.s32 	%p34, %r21, 0;
	@%p34 bra 	$L__BB0_49;
	setp.lt.u32 	%p35, %r22, 3;
	@%p35 bra 	$L__BB0_45;
	shl.b32 	%r71, %r89, 2;
	mov.u32 	%r72, _ZZ24christoffel_fused_kernelPKfS0_S0_PfS0_S0_iiifffbE3s_U;
	add.s32 	%r73, %r72, %r71;
	ld.shared.f32 	%f190, [%r73];
	add.s32 	%r74, %r89, %r27;
	mul.wide.s32 	%rd36, %r74, 4;
	add.s64 	%rd37, %rd1, %rd36;
	ld.global.nc.f32 	%f191, [%rd37];
	mul.f32 	%f192, %f190, %f191;
	fma.rn.f32 	%f193, %f190, %f192, %f236;
	ld.shared.f32 	%f194, [%r73+4];
	ld.global.nc.f32 	%f195, [%rd37+4];
	mul.f32 	%f196, %f194, %f195;
	fma.rn.f32 	%f197, %f194, %f196, %f193;
	ld.shared.f32 	%f198, [%r73+8];
	ld.global.nc.f32 	%f199, [%rd37+8];
	mul.f32 	%f200, %f198, %f199;
	fma.rn.f32 	%f201, %f198, %f200, %f197;
	ld.shared.f32 	%f202, [%r73+12];
	ld.global.nc.f32 	%f203, [%rd37+12];
	mul.f32 	%f204, %f202, %f203;
	fma.rn.f32 	%f236, %f202, %f204, %f201;
	add.s32 	%r89, %r89, 4;
$L__BB0_45:
	setp.eq.s32 	%p36, %r24, 0;
	@%p36 bra 	$L__BB0_49;
	setp.eq.s32 	%p37, %r24, 1;
	shl.b32 	%r75, %r89, 2;
	mov.u32 	%r76, _ZZ24christoffel_fused_kernelPKfS0_S0_PfS0_S0_iiifffbE3s_U;
	add.s32 	%r39, %r76, %r75;
	ld.shared.f32 	%f205, [%r39];
	add.s32 	%r77, %r89, %r27;
	mul.wide.s32 	%rd38, %r77, 4;
	add.s64 	%rd8, %rd1, %rd38;
	ld.global.nc.f32 	%f206, [%rd8];
	mul.f32 	%f207, %f205, %f206;
	fma.rn.f32 	%f236, %f205, %f207, %f236;
	@%p37 bra 	$L__BB0_49;
	setp.eq.s32 	%p38, %r24, 2;
	ld.shared.f32 	%f208, [%r39+4];
	ld.global.nc.f32 	%f209, [%rd8+4];
	mul.f32 	%f210, %f208, %f209;
	fma.rn.f32 	%f236, %f208, %f210, %f236;
	@%p38 bra 	$L__BB0_49;
	ld.shared.f32 	%f211, [%r39+8];
	ld.global.nc.f32 	%f212, [%rd8+8];
	mul.f32 	%f213, %f211, %f212;
	fma.rn.f32 	%f236, %f211, %f213, %f236;
$L__BB0_49:
	max.f32 	%f214, %f236, 0fC0A00000;
	min.f32 	%f215, %f214, 0f40A00000;
	mul.f32 	%f216, %f18, %f215;
	add.s32 	%r78, %r84, %r17;
	mul.wide.s32 	%rd39, %r78, 4;
	add.s64 	%rd40, %rd2, %rd39;
	st.global.f32 	[%rd40], %f216;
	add.s32 	%r84, %r84, %r18;
	setp.lt.s32 	%p39, %r84, %r43;
	@%p39 bra 	$L__BB0_36;
	bra.uni 	$L__BB0_52;
$L__BB0_50:
	mul.f32 	%f33, %f18, 0f00000000;
$L__BB0_51:
	add.s32 	%r63, %r84, %r17;
	mul.wide.s32 	%rd30, %r63, 4;
	add.s64 	%rd31, %rd2, %rd30;
	st.global.f32 	[%rd31], %f33;
	add.s32 	%r84, %r84, %r18;
	setp.lt.s32 	%p29, %r84, %r43;
	@%p29 bra 	$L__BB0_51;
$L__BB0_52:
	ret;

}


// ===== COMPILED SASS (sm_100) =====

	.target	sm_100

	.elftype	@"ET_EXEC"


//--------------------- .note.nv.tkinfo           --------------------------
	.section	.note.nv.tkinfo,"",@"SHT_NOTE"
	.sectionflags	@"SHF_NOTE_NV_TKINFO"
	.tkinfo
        /*0018*/ 	.word	0x00000002
        /*0030*/ 	.string	""
        /*0030*/ 	.string	"ptxas"
        /*0030*/ 	.string	"Cuda compilation tools, release 13.0, V13.0.88"
        /*0030*/ 	.string	"Build cuda_13.0.r13.0/compiler.36424714_0"
        /*0030*/ 	.string	"-arch sm_100 -m 64 "



//--------------------- .note.nv.cuinfo           --------------------------
	.section	.note.nv.cuinfo,"",@"SHT_NOTE"
	.sectionflags	@"SHF_NOTE_NV_CUINFO"
        /*0018*/ 	.short	0x0002
        /*001a*/ 	.short	0x0064
        /*001c*/ 	.short	0x0082
	.zero		2


//--------------------- .nv.info                  --------------------------
	.section	.nv.info,"",@"SHT_CUDA_INFO"
	.align	4


	//----- nvinfo : EIATTR_REGCOUNT
	.align		4
        /*0000*/ 	.byte	0x04, 0x2f
        /*0002*/ 	.short	(.L_1 - .L_0)
	.align		4
.L_0:
        /*0004*/ 	.word	index@(_Z24christoffel_fused_kernelPKfS0_S0_PfS0_S0_iiifffb)
        /*0008*/ 	.word	0x00000022


	//----- nvinfo : EIATTR_FRAME_SIZE
	.align		4
.L_1:
        /*000c*/ 	.byte	0x04, 0x11
        /*000e*/ 	.short	(.L_3 - .L_2)
	.align		4
.L_2:
        /*0010*/ 	.word	index@($__internal_1_$__cuda_sm3x_div_rn_noftz_f32_slowpath)
        /*0014*/ 	.word	0x00000000


	//----- nvinfo : EIATTR_FRAME_SIZE
	.align		4
.L_3:
        /*0018*/ 	.byte	0x04, 0x11
        /*001a*/ 	.short	(.L_5 - .L_4)
	.align		4
.L_4:
        /*001c*/ 	.word	index@($__internal_0_$__cuda_sm20_rcp_rn_f32_slowpath)
        /*0020*/ 	.word	0x00000000


	//----- nvinfo : EIATTR_FRAME_SIZE
	.align		4
.L_5:
        /*0024*/ 	.byte	0x04, 0x11
        /*0026*/ 	.short	(.L_7 - .L_6)
	.align		4
.L_6:
        /*0028*/ 	.word	index@(_Z24christoffel_fused_kernelPKfS0_S0_PfS0_S0_iiifffb)
        /*002c*/ 	.word	0x00000000


	//----- nvinfo : EIATTR_MIN_STACK_SIZE
	.align		4
.L_7:
        /*0030*/ 	.byte	0x04, 0x12
        /*0032*/ 	.short	(.L_9 - .L_8)
	.align		4
.L_8:
        /*0034*/ 	.word	index@(_Z24christoffel_fused_kernelPKfS0_S0_PfS0_S0_iiifffb)
        /*0038*/ 	.word	0x00000000
.L_9:


//--------------------- .nv.compat                --------------------------
	.section	.nv.compat,"",@"SHT_CUDA_COMPAT_INFO"
	.align	4
        /*0000*/ 	.byte	0x02, 0x09, 0x00, 0x00, 0x02, 0x02, 0x01, 0x00, 0x02, 0x05, 0x05, 0x00, 0x03, 0x07, 0x01, 0x01
        /*0010*/ 	.byte	0x02, 0x03, 0x00, 0x00, 0x02, 0x06, 0x01, 0x00, 0x04, 0x0b, 0x08, 0x00, 0x01, 0x00, 0x00, 0x00
        /*0020*/ 	.byte	0x00, 0x00, 0x00, 0x00


//--------------------- .nv.info._Z24christoffel_fused_kernelPKfS0_S0_PfS0_S0_iiifffb --------------------------
	.section	.nv.info._Z24christoffel_fused_kernelPKfS0_S0_PfS0_S0_iiifffb,"",@"SHT_CUDA_INFO"
	.sectionflags	@""
	.align	4


	//----- nvinfo : EIATTR_CUDA_API_VERSION
	.align		4
        /*0000*/ 	.byte	0x04, 0x37
        /*0002*/ 	.short	(.L_11 - .L_10)
.L_10:
        /*0004*/ 	.word	0x00000082


	//----- nvinfo : EIATTR_KPARAM_INFO
	.align		4
.L_11:
        /*0008*/ 	.byte	0x04, 0x17
        /*000a*/ 	.short	(.L_13 - .L_12)
.L_12:
        /*000c*/ 	.word	0x00000000
        /*0010*/ 	.short	0x000c
        /*0012*/ 	.short	0x0048
        /*0014*/ 	.byte	0x00, 0xf0, 0x05, 0x00


	//----- nvinfo : EIATTR_KPARAM_INFO
	.align		4
.L_13:
        /*0018*/ 	.byte	0x04, 0x17
        /*001a*/ 	.short	(.L_15 - .L_14)
.L_14:
        /*001c*/ 	.word	0x00000000
        /*0020*/ 	.short	0x000b
        /*0022*/ 	.short	0x0044
        /*0024*/ 	.byte	0x00, 0xf0, 0x11, 0x00


	//----- nvinfo : EIATTR_KPARAM_INFO
	.align		4
.L_15:
        /*0028*/ 	.byte	0x04, 0x17
        /*002a*/ 	.short	(.L_17 - .L_16)
.L_16:
        /*002c*/ 	.word	0x00000000
        /*0030*/ 	.short	0x000a
        /*0032*/ 	.short	0x0040
        /*0034*/ 	.byte	0x00, 0xf0, 0x11, 0x00


	//----- nvinfo : EIATTR_KPARAM_INFO
	.align		4
.L_17:
        /*0038*/ 	.byte	0x04, 0x17
        /*003a*/ 	.short	(.L_19 - .L_18)
.L_18:
        /*003c*/ 	.word	0x00000000
        /*0040*/ 	.short	0x0009
        /*0042*/ 	.short	0x003c
        /*0044*/ 	.byte	0x00, 0xf0, 0x11, 0x00


	//----- nvinfo : EIATTR_KPARAM_INFO
	.align		4
.L_19:
        /*0048*/ 	.byte	0x04, 0x17
        /*004a*/ 	.short	(.L_21 - .L_20)
.L_20:
        /*004c*/ 	.word	0x00000000
        /*0050*/ 	.short	0x0008
        /*0052*/ 	.short	0x0038
        /*0054*/ 	.byte	0x00, 0xf0, 0x11, 0x00


	//----- nvinfo : EIATTR_KPARAM_INFO
	.align		4
.L_21:
        /*0058*/ 	.byte	0x04, 0x17
        /*005a*/ 	.short	(.L_23 - .L_22)
.L_22:
        /*005c*/ 	.word	0x00000000
        /*0060*/ 	.short	0x0007
        /*0062*/ 	.short	0x0034
        /*0064*/ 	.byte	0x00, 0xf0, 0x11, 0x00


	//----- nvinfo : EIATTR_KPARAM_INFO
	.align		4
.L_23:
        /*0068*/ 	.byte	0x04, 0x17
        /*006a*/ 	.short	(.L_25 - .L_24)
.L_24:
        /*006c*/ 	.word	0x00000000
        /*0070*/ 	.short	0x0006
        /*0072*/ 	.short	0x0030
        /*0074*/ 	.byte	0x00, 0xf0, 0x11, 0x00


	//----- nvinfo : EIATTR_KPARAM_INFO
	.align		4
.L_25:
        /*0078*/ 	.byte	0x04, 0x17
        /*007a*/ 	.short	(.L_27 - .L_26)
.L_26:
        /*007c*/ 	.word	0x00000000
        /*0080*/ 	.short	0x0005
        /*0082*/ 	.short	0x0028
        /*0084*/ 	.byte	0x00, 0xf5, 0x21, 0x00


	//----- nvinfo : EIATTR_KPARAM_INFO
	.align		4
.L_27:
        /*0088*/ 	.byte	0x04, 0x17
        /*008a*/ 	.short	(.L_29 - .L_28)
.L_28:
        /*008c*/ 	.word	0x00000000
        /*0090*/ 	.short	0x0004
        /*0092*/ 	.short	0x0020
        /*0094*/ 	.byte	0x00, 0xf5, 0x21, 0x00


	//----- nvinfo : EIATTR_KPARAM_INFO
	.align		4
.L_29:
        /*0098*/ 	.byte	0x04, 0x17
        /*009a*/ 	.short	(.L_31 - .L_30)
.L_30:
        /*009c*/ 	.word	0x00000000
        /*00a0*/ 	.short	0x0003
        /*00a2*/ 	.short	0x0018
        /*00a4*/ 	.byte	0x00, 0xf5, 0x21, 0x00


	//----- nvinfo : EIATTR_KPARAM_INFO
	.align		4
.L_31:
        /*00a8*/ 	.byte	0x04, 0x17
        /*00aa*/ 	.short	(.L_33 - .L_32)
.L_32:
        /*00ac*/ 	.word	0x00000000
        /*00b0*/ 	.short	0x0002
        /*00b2*/ 	.short	0x0010
        /*00b4*/ 	.byte	0x00, 0xf5, 0x21, 0x00


	//----- nvinfo : EIATTR_KPARAM_INFO
	.align		4
.L_33:
        /*00b8*/ 	.byte	0x04, 0x17
        /*00ba*/ 	.short	(.L_35 - .L_34)
.L_34:
        /*00bc*/ 	.word	0x00000000
        /*00c0*/ 	.short	0x0001
        /*00c2*/ 	.short	0x0008
        /*00c4*/ 	.byte	0x00, 0xf5, 0x21, 0x00


	//----- nvinfo : EIATTR_KPARAM_INFO
	.align		4
.L_35:
        /*00c8*/ 	.byte	0x04, 0x17
        /*00ca*/ 	.short	(.L_37 - .L_36)
.L_36:
        /*00cc*/ 	.word	0x00000000
        /*00d0*/ 	.short	0x0000
        /*00d2*/ 	.short	0x0000
        /*00d4*/ 	.byte	0x00, 0xf5, 0x21, 0x00


	//----- nvinfo : EIATTR_SPARSE_MMA_MASK
	.align		4
.L_37:
        /*00d8*/ 	.byte	0x03, 0x50
        /*00da*/ 	.short	0x0000


	//----- nvinfo : EIATTR_MAXREG_COUNT
	.align		4
        /*00dc*/ 	.byte	0x03, 0x1b
        /*00de*/ 	.short	0x00ff


	//----- nvinfo : EIATTR_NUM_BARRIERS
	.align		4
        /*00e0*/ 	.byte	0x02, 0x4c
        /*00e2*/ 	.byte	0x01
	.zero		1


	//----- nvinfo : EIATTR_MERCURY_ISA_VERSION
	.align		4
        /*00e4*/ 	.byte	0x03, 0x5f
        /*00e6*/ 	.short	0x0101


	//----- nvinfo : EIATTR_UNUSED_LOAD_BYTE_OFFSET
	.align		4
        /*00e8*/ 	.byte	0x04, 0x44
        /*00ea*/ 	.short	(.L_39 - .L_38)


	//   ....[0]....
.L_38:
        /*00ec*/ 	.word	0x00001930
        /*00f0*/ 	.word	0x00000fff


	//----- nvinfo : EIATTR_VRC_CTA_INIT_COUNT
	.align		4
.L_39:
        /*00f4*/ 	.byte	0x02, 0x4a
	.zero		1
	.zero		1


	//----- nvinfo : EIATTR_EXIT_INSTR_OFFSETS
	.align		4
        /*00f8*/ 	.byte	0x04, 0x1c
        /*00fa*/ 	.short	(.L_41 - .L_40)


	//   ....[0]....
.L_40:
        /*00fc*/ 	.word	0x00000040


	//   ....[1]....
        /*0100*/ 	.word	0x00000ef0


	//   ....[2]....
        /*0104*/ 	.word	0x00001a90


	//   ....[3]....
        /*0108*/ 	.word	0x00001b20


	//----- nvinfo : EIATTR_CRS_STACK_SIZE
	.align		4
.L_41:
        /*010c*/ 	.byte	0x04, 0x1e
        /*010e*/ 	.short	(.L_43 - .L_42)
.L_42:
        /*0110*/ 	.word	0x00000000


	//----- nvinfo : EIATTR_CBANK_PARAM_SIZE
	.align		4
.L_43:
        /*0114*/ 	.byte	0x03, 0x19
        /*0116*/ 	.short	0x0049


	//----- nvinfo : EIATTR_PARAM_CBANK
	.align		4
        /*0118*/ 	.byte	0x04, 0x0a
        /*011a*/ 	.short	(.L_45 - .L_44)
	.align		4
.L_44:
        /*011c*/ 	.word	index@(.nv.constant0._Z24christoffel_fused_kernelPKfS0_S0_PfS0_S0_iiifffb)
        /*0120*/ 	.short	0x0380
        /*0122*/ 	.short	0x0049


	//----- nvinfo : EIATTR_SW_WAR
	.align		4
.L_45:
        /*0124*/ 	.byte	0x04, 0x36
        /*0126*/ 	.short	(.L_47 - .L_46)
.L_46:
        /*0128*/ 	.word	0x00000008
.L_47:


//--------------------- .nv.callgraph             --------------------------
	.section	.nv.callgraph,"",@"SHT_CUDA_CALLGRAPH"
	.align	4
	.sectionentsize	8
	.align		4
        /*0000*/ 	.word	0x00000000
	.align		4
        /*0004*/ 	.word	0xffffffff
	.align		4
        /*0008*/ 	.word	0x00000000
	.align		4
        /*000c*/ 	.word	0xfffffffe
	.align		4
        /*0010*/ 	.word	0x00000000
	.align		4
        /*0014*/ 	.word	0xfffffffd
	.align		4
        /*0018*/ 	.word	0x00000000
	.align		4
        /*001c*/ 	.word	0xfffffffc


//--------------------- .text._Z24christoffel_fused_kernelPKfS0_S0_PfS0_S0_iiifffb --------------------------
	.section	.text._Z24christoffel_fused_kernelPKfS0_S0_PfS0_S0_iiifffb,"ax",@progbits
	.align	128
        .global         _Z24christoffel_fused_kernelPKfS0_S0_PfS0_S0_iiifffb
        .type           _Z24christoffel_fused_kernelPKfS0_S0_PfS0_S0_iiifffb,@function
        .size           _Z24christoffel_fused_kernelPKfS0_S0_PfS0_S0_iiifffb,(.L_x_47 - _Z24christoffel_fused_kernelPKfS0_S0_PfS0_S0_iiifffb)
        .other          _Z24christoffel_fused_kernelPKfS0_S0_PfS0_S0_iiifffb,@"STO_CUDA_ENTRY STV_DEFAULT"
_Z24christoffel_fused_kernelPKfS0_S0_PfS0_S0_iiifffb:
.text._Z24christoffel_fused_kernelPKfS0_S0_PfS0_S0_iiifffb:
[----:B------:R-:W-:Y:S08]  /*0000*/  LDC R1, c[0x0][0x37c] ;  /* 0x0000df00ff017b82 */ /* 0x000ff00000000800 */
[----:B------:R-:W0:Y:S08]  /*0010*/  S2UR UR10, SR_CTAID.X ;  /* 0x00000000000a79c3 */ /* 0x000e300000002500 */
[----:B------:R-:W0:Y:S02]  /*0020*/  LDC R0, c[0x0][0x3b0] ;  /* 0x0000ec00ff007b82 */ /* 0x000e240000000800 */
[----:B0-----:R-:W-:-:S13]  /*0030*/  ISETP.LE.AND P0, PT, R0, UR10, PT ;  /* 0x0000000a00007c0c */ /* 0x001fda000bf03270 */
[----:B------:R-:W-:Y:S05]  /*0040*/  @P0 EXIT ;  /* 0x000000000000094d */ /* 0x000fea0003800000 */
[----:B------:R-:W0:Y:S01]  /*0050*/  S2R R7, SR_TID.X ;  /* 0x0000000000077919 */ /* 0x000e220000002100 */
[----:B------:R-:W0:Y:S01]  /*0060*/  LDCU UR4, c[0x0][0x3b8] ;  /* 0x00007700ff0477ac */ /* 0x000e220008000800 */
[----:B------:R-:W1:Y:S01]  /*0070*/  LDCU.64 UR8, c[0x0][0x358] ;  /* 0x00006b00ff0877ac */ /* 0x000e620008000a00 */
[C---:B0-----:R-:W-:Y:S01]  /*0080*/  ISETP.GE.U32.AND P1, PT, R7.reuse, UR4, PT ;  /* 0x0000000407007c0c */ /* 0x041fe2000bf26070 */
[----:B------:R-:W0:Y:S01]  /*0090*/  LDCU.U8 UR4, c[0x0][0x3c8] ;  /* 0x00007900ff0477ac */ /* 0x000e220008000000 */
[----:B------:R-:W-:-:S11]  /*00a0*/  ISETP.NE.AND P0, PT, R7, RZ, PT ;  /* 0x000000ff0700720c */ /* 0x000fd60003f05270 */
[----:B------:R-:W2:Y:S01]  /*00b0*/  @!P1 S2R R5, SR_CgaCtaId ;  /* 0x0000000000059919 */ /* 0x000ea20000008800 */
[----:B------:R-:W-:Y:S02]  /*00c0*/  @!P1 MOV R2, 0x400 ;  /* 0x0000040000029802 */ /* 0x000fe40000000f00 */
[----:B------:R-:W-:Y:S01]  /*00d0*/  @!P0 MOV R0, 0x400 ;  /* 0x0000040000008802 */ /* 0x000fe20000000f00 */
[----:B------:R-:W3:Y:S01]  /*00e0*/  @!P0 S2R R3, SR_CgaCtaId ;  /* 0x0000000000038919 */ /* 0x000ee20000008800 */
[----:B0-----:R-:W-:-:S04]  /*00f0*/  UPRMT UR4, UR4, 0x8880, URZ ;  /* 0x0000888004047896 */ /* 0x001fc800080000ff */
[----:B------:R-:W-:Y:S01]  /*0100*/  UISETP.NE.AND UP0, UPT, UR4, URZ, UPT ;  /* 0x000000ff0400728c */ /* 0x000fe2000bf05270 */
[----:B--2---:R-:W-:Y:S02]  /*0110*/  @!P1 LEA R4, R5, R2, 0x18 ;  /* 0x0000000205049211 */ /* 0x004fe400078ec0ff */
[----:B------:R-:W-:Y:S02]  /*0120*/  @!P0 MOV R2, 0x3f800000 ;  /* 0x3f80000000028802 */ /* 0x000fe40000000f00 */
[----:B---3--:R-:W-:Y:S01]  /*0130*/  @!P0 LEA R3, R3, R0, 0x18 ;  /* 0x0000000003038211 */ /* 0x008fe200078ec0ff */
[----:B------:R-:W-:-:S04]  /*0140*/  @!P1 IMAD R0, R7, 0x4, R4 ;  /* 0x0000000407009824 */ /* 0x000fc800078e0204 */
[----:B------:R0:W-:Y:S04]  /*0150*/  @!P0 STS [R3+0x208], R2 ;  /* 0x0002080203008388 */ /* 0x0001e80000000800 */
[----:B------:R0:W-:Y:S04]  /*0160*/  @!P0 STS.64 [R3+0x200], RZ ;  /* 0x000200ff03008388 */ /* 0x0001e80000000a00 */
[----:B------:R0:W-:Y:S01]  /*0170*/  @!P1 STS [R0], RZ ;  /* 0x000000ff00009388 */ /* 0x0001e20000000800 */
[----:B------:R-:W-:Y:S06]  /*0180*/  BAR.SYNC.DEFER_BLOCKING 0x0 ;  /* 0x0000000000007b1d */ /* 0x000fec0000010000 */
[----:B-1----:R-:W-:Y:S05]  /*0190*/  BRA.U !UP0, `(.L_x_0) ;  /* 0x0000000908947547 */ /* 0x002fea000b800000 */
[----:B0-----:R-:W0:Y:S01]  /*01a0*/  LDC R2, c[0x0][0x3b4] ;  /* 0x0000ed00ff027b82 */ /* 0x001e220000000800 */
[----:B------:R-:W1:Y:S01]  /*01b0*/  LDCU.128 UR4, c[0x0][0x3a0] ;  /* 0x00007400ff0477ac */ /* 0x000e620008000c00 */
[----:B------:R-:W-:Y:S01]  /*01c0*/  BSSY.RECONVERGENT B0, `(.L_x_1) ;  /* 0x000003b000007945 */ /* 0x000fe20003800200 */
[----:B------:R-:W-:Y:S02]  /*01d0*/  HFMA2 R5, -RZ, RZ, 0, 0 ;  /* 0x00000000ff057431 */ /* 0x000fe400000001ff */
[----:B------:R-:W-:Y:S01]  /*01e0*/  IMAD.MOV.U32 R3, RZ, RZ, RZ ;  /* 0x000000ffff037224 */ /* 0x000fe200078e00ff */
[----:B-1----:R-:W-:Y:S02]  /*01f0*/  UISETP.NE.U32.AND UP1, UPT, UR6, URZ, UPT ;  /* 0x000000ff0600728c */ /* 0x002fe4000bf25070 */
[----:B------:R-:W-:Y:S02]  /*0200*/  UISETP.NE.U32.AND UP0, UPT, UR4, URZ, UPT ;  /* 0x000000ff0400728c */ /* 0x000fe4000bf05070 */
[----:B------:R-:W-:Y:S01]  /*0210*/  UISETP.NE.AND.EX UP1, UPT, UR7, URZ, UPT, UP1 ;  /* 0x000000ff0700728c */ /* 0x000fe2000bf25310 */
[----:B0-----:R-:W-:-:S03]  /*0220*/  ISETP.GE.AND P0, PT, R7, R2, PT ;  /* 0x000000020700720c */ /* 0x001fc60003f06270 */
[----:B------:R-:W-:-:S10]  /*0230*/  UISETP.NE.AND.EX UP0, UPT, UR5, URZ, UP1, UP0 ;  /* 0x000000ff0500728c */ /* 0x000fd40008f05300 */
[----:B------:R-:W-:Y:S05]  /*0240*/  @P0 BRA `(.L_x_2) ;  /* 0x0000000000c80947 */ /* 0x000fea0003800000 */
[----:B------:R-:W0:Y:S01]  /*0250*/  LDC R0, c[0x0][0x360] ;  /* 0x0000d800ff007b82 */ /* 0x000e220000000800 */
[----:B------:R-:W-:Y:S05]  /*0260*/  BRA.U !UP0, `(.L_x_3) ;  /* 0x00000001088c7547 */ /* 0x000fea000b800000 */
[----:B------:R-:W1:Y:S01]  /*0270*/  LDCU UR4, c[0x0][0x3bc] ;  /* 0x00007780ff0477ac */ /* 0x000e620008000800 */
[----:B------:R-:W-:Y:S02]  /*0280*/  MOV R3, RZ ;  /* 0x000000ff00037202 */ /* 0x000fe40000000f00 */
[----:B-1----:R-:W-:-:S13]  /*0290*/  FSETP.NEU.AND P0, PT, RZ, UR4, PT ;  /* 0x00000004ff007c0b */ /* 0x002fda000bf0d000 */
[----:B------:R-:W-:Y:S05]  /*02a0*/  @P0 BRA `(.L_x_4) ;  /* 0x0000000000340947 */ /* 0x000fea0003800000 */
[----:B------:R-:W1:Y:S01]  /*02b0*/  LDC.64 R12, c[0x0][0x3a0] ;  /* 0x0000e800ff0c7b82 */ /* 0x000e620000000a00 */
[----:B------:R-:W-:-:S07]  /*02c0*/  IMAD.MOV.U32 R17, RZ, RZ, R7 ;  /* 0x000000ffff117224 */ /* 0x000fce00078e0007 */
[----:B------:R-:W2:Y:S02]  /*02d0*/  LDC.64 R14, c[0x0][0x3a8] ;  /* 0x0000ea00ff0e7b82 */ /* 0x000ea40000000a00 */
.L_x_5:
[----:B------:R-:W-:Y:S02]  /*02e0*/  IMAD R9, R2, UR10, R17 ;  /* 0x0000000a02097c24 */ /* 0x000fe4000f8e0211 */
[----:B--2---:R-:W-:-:S04]  /*02f0*/  IMAD.WIDE R10, R17, 0x4, R14 ;  /* 0x00000004110a7825 */ /* 0x004fc800078e020e */
[----:B-1----:R-:W-:Y:S02]  /*0300*/  IMAD.WIDE R8, R9, 0x4, R12 ;  /* 0x0000000409087825 */ /* 0x002fe400078e020c */
[----:B------:R-:W2:Y:S04]  /*0310*/  LDG.E.CONSTANT R10, desc[UR8][R10.64] ;  /* 0x000000080a0a7981 */ /* 0x000ea8000c1e9900 */
[----:B------:R-:W2:Y:S01]  /*0320*/  LDG.E.CONSTANT R8, desc[UR8][R8.64] ;  /* 0x0000000808087981 */ /* 0x000ea2000c1e9900 */
[----:B0-----:R-:W-:-:S04]  /*0330*/  IADD3 R17, PT, PT, R0, R17, RZ ;  /* 0x0000001100117210 */ /* 0x001fc80007ffe0ff */
[----:B------:R-:W-:Y:S01]  /*0340*/  ISETP.GE.AND P0, PT, R17, R2, PT ;  /* 0x000000021100720c */ /* 0x000fe20003f06270 */
[----:B--2---:R-:W-:-:S12]  /*0350*/  FFMA R3, R8, R10, R3 ;  /* 0x0000000a08037223 */ /* 0x004fd80000000003 */
[----:B------:R-:W-:Y:S05]  /*0360*/  @!P0 BRA `(.L_x_5) ;  /* 0xfffffffc00dc8947 */ /* 0x000fea000383ffff */
[----:B------:R-:W-:Y:S05]  /*0370*/  BRA `(.L_x_2) ;  /* 0x00000000007c7947 */ /* 0x000fea0003800000 */
.L_x_4:
[----:B------:R-:W1:Y:S01]  /*0380*/  LDC.64 R8, c[0x0][0x380] ;  /* 0x0000e000ff087b82 */ /* 0x000e620000000a00 */
[----:B------:R-:W-:Y:S02]  /*0390*/  HFMA2 R5, -RZ, RZ, 0, 0 ;  /* 0x00000000ff057431 */ /* 0x000fe400000001ff */
[----:B------:R-:W-:-:S05]  /*03a0*/  IMAD.MOV.U32 R21, RZ, RZ, R7 ;  /* 0x000000ffff157224 */ /* 0x000fca00078e0007 */
[----:B------:R-:W2:Y:S08]  /*03b0*/  LDC.64 R10, c[0x0][0x3a0] ;  /* 0x0000e800ff0a7b82 */ /* 0x000eb00000000a00 */
[----:B------:R-:W3:Y:S02]  /*03c0*/  LDC.64 R12, c[0x0][0x3a8] ;  /* 0x0000ea00ff0c7b82 */ /* 0x000ee40000000a00 */
.L_x_6:
[----:B------:R-:W-:Y:S02]  /*03d0*/  IMAD R17, R2, UR10, R21 ;  /* 0x0000000a02117c24 */ /* 0x000fe4000f8e0215 */
[----:B---3--:R-:W-:-:S04]  /*03e0*/  IMAD.WIDE R18, R21, 0x4, R12 ;  /* 0x0000000415127825 */ /* 0x008fc800078e020c */
[C---:B-1----:R-:W-:Y:S02]  /*03f0*/  IMAD.WIDE R14, R17.reuse, 0x4, R8 ;  /* 0x00000004110e7825 */ /* 0x042fe400078e0208 */
[----:B------:R-:W3:Y:S02]  /*0400*/  LDG.E.CONSTANT R18, desc[UR8][R18.64] ;  /* 0x0000000812127981 */ /* 0x000ee4000c1e9900 */
[----:B--2---:R-:W-:Y:S02]  /*0410*/  IMAD.WIDE R16, R17, 0x4, R10 ;  /* 0x0000000411107825 */ /* 0x004fe400078e020a */
[----:B------:R-:W2:Y:S04]  /*0420*/  LDG.E.CONSTANT R14, desc[UR8][R14.64] ;  /* 0x000000080e0e7981 */ /* 0x000ea8000c1e9900 */
[----:B------:R-:W3:Y:S01]  /*0430*/  LDG.E.CONSTANT R16, desc[UR8][R16.64] ;  /* 0x0000000810107981 */ /* 0x000ee2000c1e9900 */
[----:B0-----:R-:W-:-:S05]  /*0440*/  IMAD.IADD R21, R0, 0x1, R21 ;  /* 0x0000000100157824 */ /* 0x001fca00078e0215 */
[----:B------:R-:W-:Y:S01]  /*0450*/  ISETP.GE.AND P0, PT, R21, R2, PT ;  /* 0x000000021500720c */ /* 0x000fe20003f06270 */
[----:B--2---:R-:W-:Y:S01]  /*0460*/  FFMA R5, R14, R14, R5 ;  /* 0x0000000e0e057223 */ /* 0x004fe20000000005 */
[----:B---3--:R-:W-:-:S11]  /*0470*/  FFMA R3, R16, R18, R3 ;  /* 0x0000001210037223 */ /* 0x008fd60000000003 */
[----:B------:R-:W-:Y:S05]  /*0480*/  @!P0 BRA `(.L_x_6) ;  /* 0xfffffffc00d08947 */ /* 0x000fea000383ffff */
[----:B------:R-:W-:Y:S05]  /*0490*/  BRA `(.L_x_2) ;  /* 0x0000000000347947 */ /* 0x000fea0003800000 */
.L_x_3:
[----:B------:R-:W1:Y:S02]  /*04a0*/  LDCU UR4, c[0x0][0x3bc] ;  /* 0x00007780ff0477ac */ /* 0x000e640008000800 */
[----:B-1----:R-:W-:-:S13]  /*04b0*/  FSETP.NEU.AND P0, PT, RZ, UR4, PT ;  /* 0x00000004ff007c0b */ /* 0x002fda000bf0d000 */
[----:B------:R-:W-:Y:S05]  /*04c0*/  @!P0 BRA `(.L_x_2) ;  /* 0x0000000000288947 */ /* 0x000fea0003800000 */
[----:B------:R-:W1:Y:S01]  /*04d0*/  LDC.64 R10, c[0x0][0x380] ;  /* 0x0000e000ff0a7b82 */ /* 0x000e620000000a00 */
[----:B------:R-:W-:Y:S01]  /*04e0*/  MOV R5, RZ ;  /* 0x000000ff00057202 */ /* 0x000fe20000000f00 */
[----:B------:R-:W-:-:S07]  /*04f0*/  IMAD.MOV.U32 R13, RZ, RZ, R7 ;  /* 0x000000ffff0d7224 */ /* 0x000fce00078e0007 */
.L_x_7:
[----:B------:R-:W-:-:S04]  /*0500*/  IMAD R9, R2, UR10, R13 ;  /* 0x0000000a02097c24 */ /* 0x000fc8000f8e020d */
[----:B-1----:R-:W-:-:S06]  /*0510*/  IMAD.WIDE R8, R9, 0x4, R10 ;  /* 0x0000000409087825 */ /* 0x002fcc00078e020a */
[----:B------:R-:W2:Y:S01]  /*0520*/  LDG.E.CONSTANT R8, desc[UR8][R8.64] ;  /* 0x0000000808087981 */ /* 0x000ea2000c1e9900 */
[----:B0-----:R-:W-:-:S04]  /*0530*/  IADD3 R13, PT, PT, R0, R13, RZ ;  /* 0x0000000d000d7210 */ /* 0x001fc80007ffe0ff */
[----:B------:R-:W-:Y:S01]  /*0540*/  ISETP.GE.AND P0, PT, R13, R2, PT ;  /* 0x000000020d00720c */ /* 0x000fe20003f06270 */
[----:B--2---:R-:W-:-:S12]  /*0550*/  FFMA R5, R8, R8, R5 ;  /* 0x0000000808057223 */ /* 0x004fd80000000005 */
[----:B------:R-:W-:Y:S05]  /*0560*/  @!P0 BRA `(.L_x_7) ;  /* 0xfffffffc00e48947 */ /* 0x000fea000383ffff */
.L_x_2:
[----:B------:R-:W-:Y:S05]  /*0570*/  BSYNC.RECONVERGENT B0 ;  /* 0x0000000000007941 */ /* 0x000fea0003800200 */
.L_x_1:
[----:B------:R-:W1:Y:S02]  /*0580*/  LDCU UR4, c[0x0][0x3bc] ;  /* 0x00007780ff0477ac */ /* 0x000e640008000800 */
[----:B-1----:R-:W-:-:S13]  /*0590*/  FSETP.NEU.AND P0, PT, RZ, UR4, PT ;  /* 0x00000004ff007c0b */ /* 0x002fda000bf0d000 */
[----:B------:R-:W-:Y:S05]  /*05a0*/  @!P0 BRA `(.L_x_8) ;  /* 0x00000000002c8947 */ /* 0x000fea0003800000 */
[----:B------:R-:W1:Y:S01]  /*05b0*/  S2UR UR5, SR_CgaCtaId ;  /* 0x00000000000579c3 */ /* 0x000e620000008800 */
[----:B------:R-:W-:Y:S01]  /*05c0*/  UMOV UR4, 0x400 ;  /* 0x0000040000047882 */ /* 0x000fe20000000000 */
[----:B------:R-:W-:Y:S01]  /*05d0*/  BSSY.RECONVERGENT B0, `(.L_x_8) ;  /* 0x0000008000007945 */ /* 0x000fe20003800200 */
[----:B------:R-:W-:-:S04]  /*05e0*/  UIADD3 UR4, UPT, UPT, UR4, 0x200, URZ ;  /* 0x0000020004047890 */ /* 0x000fc8000fffe0ff */
[----:B-1----:R-:W-:-:S12]  /*05f0*/  ULEA UR4, UR5, UR4, 0x18 ;  /* 0x0000000405047291 */ /* 0x002fd8000f8ec0ff */
.L_x_9:
[----:B------:R-:W1:Y:S01]  /*0600*/  LDS R8, [UR4] ;  /* 0x00000004ff087984 */ /* 0x000e620008000800 */
[----:B0-----:R-:W-:Y:S02]  /*0610*/  IMAD.U32 R0, RZ, RZ, UR4 ;  /* 0x00000004ff007e24 */ /* 0x001fe4000f8e00ff */
[----:B-1----:R-:W-:-:S05]  /*0620*/  FADD R9, R5, R8 ;  /* 0x0000000805097221 */ /* 0x002fca0000000000 */
[----:B------:R-:W0:Y:S02]  /*0630*/  ATOMS.CAST.SPIN P1, [R0], R8, R9 ;  /* 0x000000080000758d */ /* 0x000e240001820009 */
[----:B0-----:R-:W-:Y:S05]  /*0640*/  @!P1 BRA `(.L_x_9) ;  /* 0xfffffffc00ec9947 */ /* 0x001fea000383ffff */
[----:B------:R-:W-:Y:S05]  /*0650*/  BSYNC.RECONVERGENT B0 ;  /* 0x0000000000007941 */ /* 0x000fea0003800200 */
.L_x_8:
[----:B------:R-:W-:Y:S05]  /*0660*/  BRA.U !UP0, `(.L_x_10) ;  /* 0x00000001082c7547 */ /* 0x000fea000b800000 */
[----:B------:R-:W1:Y:S01]  /*0670*/  S2UR UR5, SR_CgaCtaId ;  /* 0x00000000000579c3 */ /* 0x000e620000008800 */
[----:B------:R-:W-:Y:S01]  /*0680*/  UMOV UR4, 0x400 ;  /* 0x0000040000047882 */ /* 0x000fe20000000000 */
[----:B------:R-:W-:Y:S01]  /*0690*/  BSSY.RECONVERGENT B0, `(.L_x_10) ;  /* 0x0000008000007945 */ /* 0x000fe20003800200 */
[----:B------:R-:W-:-:S04]  /*06a0*/  UIADD3 UR4, UPT, UPT, UR4, 0x204, URZ ;  /* 0x0000020404047890 */ /* 0x000fc8000fffe0ff */
[----:B-1----:R-:W-:-:S12]  /*06b0*/  ULEA UR4, UR5, UR4, 0x18 ;  /* 0x0000000405047291 */ /* 0x002fd8000f8ec0ff */
.L_x_11:
[----:B------:R-:W1:Y:S01]  /*06c0*/  LDS R4, [UR4] ;  /* 0x00000004ff047984 */ /* 0x000e620008000800 */
[----:B0-----:R-:W-:Y:S01]  /*06d0*/  MOV R0, UR4 ;  /* 0x0000000400007c02 */ /* 0x001fe20008000f00 */
[----:B-1----:R-:W-:-:S05]  /*06e0*/  FADD R5, R3, R4 ;  /* 0x0000000403057221 */ /* 0x002fca0000000000 */
[----:B------:R-:W0:Y:S02]  /*06f0*/  ATOMS.CAST.SPIN P1, [R0], R4, R5 ;  /* 0x000000040000758d */ /* 0x000e240001820005 */
[----:B0-----:R-:W-:Y:S05]  /*0700*/  @!P1 BRA `(.L_x_11) ;  /* 0xfffffffc00ec9947 */ /* 0x001fea000383ffff */
[----:B------:R-:W-:Y:S05]  /*0710*/  BSYNC.RECONVERGENT B0 ;  /* 0x0000000000007941 */ /* 0x000fea0003800200 */
.L_x_10:
[----:B------:R-:W-:Y:S01]  /*0720*/  BAR.SYNC.DEFER_BLOCKING 0x0 ;  /* 0x0000000000007b1d */ /* 0x000fe20000010000 */
[----:B------:R-:W-:-:S05]  /*0730*/  ISETP.NE.AND P1, PT, R7, RZ, PT ;  /* 0x000000ff0700720c */ /* 0x000fca0003f25270 */
[----:B------:R-:W-:Y:S08]  /*0740*/  BSSY.RECONVERGENT B0, `(.L_x_12) ;  /* 0x0000049000007945 */ /* 0x000ff00003800200 */
[----:B------:R-:W-:Y:S05]  /*0750*/  @P1 BRA `(.L_x_13) ;  /* 0x00000004001c1947 */ /* 0x000fea0003800000 */
[----:B------:R-:W-:Y:S01]  /*0760*/  HFMA2 R3, -RZ, RZ, 1.875, 0 ;  /* 0x3f800000ff037431 */ /* 0x000fe200000001ff */
[----:B------:R-:W-:Y:S06]  /*0770*/  @!P0 BRA `(.L_x_14) ;  /* 0x00000000008c8947 */ /* 0x000fec0003800000 */
[----:B------:R-:W1:Y:S01]  /*0780*/  S2UR UR5, SR_CgaCtaId ;  /* 0x00000000000579c3 */ /* 0x000e620000008800 */
[----:B------:R-:W-:Y:S01]  /*0790*/  UMOV UR4, 0x400 ;  /* 0x0000040000047882 */ /* 0x000fe20000000000 */
[----:B------:R-:W-:-:S04]  /*07a0*/  I2FP.F32.S32 R3, R2 ;  /* 0x0000000200037245 */ /* 0x000fc80000201400 */
[----:B------:R-:W2:Y:S02]  /*07b0*/  MUFU.RCP R2, R3 ;  /* 0x0000000300027308 */ /* 0x000ea40000001000 */
[----:B--2---:R-:W-:Y:S01]  /*07c0*/  FFMA R5, -R3, R2, 1 ;  /* 0x3f80000003057423 */ /* 0x004fe20000000102 */
[----:B-1----:R-:W-:-:S03]  /*07d0*/  ULEA UR4, UR5, UR4, 0x18 ;  /* 0x0000000405047291 */ /* 0x002fc6000f8ec0ff */
[----:B------:R-:W-:-:S06]  /*07e0*/  FFMA R5, R2, R5, R2 ;  /* 0x0000000502057223 */ /* 0x000fcc0000000002 */
[----:B0-----:R-:W0:Y:S02]  /*07f0*/  LDS R0, [UR4+0x200] ;  /* 0x00020004ff007984 */ /* 0x001e240008000800 */
[----:B0-----:R-:W0:Y:S01]  /*0800*/  FCHK P0, R0, R3 ;  /* 0x0000000300007302 */ /* 0x001e220000000000 */
[----:B------:R-:W-:-:S04]  /*0810*/  FFMA R2, R0, R5, RZ ;  /* 0x0000000500027223 */ /* 0x000fc800000000ff */
[----:B------:R-:W-:-:S04]  /*0820*/  FFMA R4, -R3, R2, R0 ;  /* 0x0000000203047223 */ /* 0x000fc80000000100 */
[----:B------:R-:W-:Y:S01]  /*0830*/  FFMA R2, R5, R4, R2 ;  /* 0x0000000405027223 */ /* 0x000fe20000000002 */
[----:B0-----:R-:W-:Y:S06]  /*0840*/  @!P0 BRA `(.L_x_15) ;  /* 0x00000000000c8947 */ /* 0x001fec0003800000 */
[----:B------:R-:W-:-:S07]  /*0850*/  MOV R2, 0x870 ;  /* 0x0000087000027802 */ /* 0x000fce0000000f00 */
[----:B------:R-:W-:Y:S05]  /*0860*/  CALL.REL.NOINC `($__internal_1_$__cuda_sm3x_div_rn_noftz_f32_slowpath) ;  /* 0x0000001400847944 */ /* 0x000fea0003c00000 */
[----:B------:R-:W-:-:S07]  /*0870*/  IMAD.MOV.U32 R2, RZ, RZ, R0 ;  /* 0x000000ffff027224 */ /* 0x000fce00078e0000 */
.L_x_15:
[C---:B------:R-:W-:Y:S01]  /*0880*/  FMUL R0, |R2|.reuse, 2.8853900432586669922 ;  /* 0x4038aa3b02007820 */ /* 0x040fe20000400200 */
[----:B------:R-:W-:Y:S02]  /*0890*/  HFMA2 R6, -RZ, RZ, 1.125, -9232 ;  /* 0x3c80f082ff067431 */ /* 0x000fe400000001ff */
[C---:B------:R-:W-:Y:S01]  /*08a0*/  FMUL R9, R2.reuse, R2 ;  /* 0x0000000202097220 */ /* 0x040fe20000400000 */
[----:B------:R-:W0:Y:S01]  /*08b0*/  LDC R8, c[0x0][0x3bc] ;  /* 0x0000ef00ff087b82 */ /* 0x000e220000000800 */
[----:B------:R-:W-:Y:S01]  /*08c0*/  MOV R4, 0x3f800000 ;  /* 0x3f80000000047802 */ /* 0x000fe20000000f00 */
[----:B------:R-:W1:Y:S01]  /*08d0*/  MUFU.EX2 R0, R0 ;  /* 0x0000000000007308 */ /* 0x000e620000000800 */
[C---:B------:R-:W-:Y:S02]  /*08e0*/  FSETP.GE.AND P1, PT, |R2|.reuse, 0.60000002384185791016, PT ;  /* 0x3f19999a0200780b */ /* 0x040fe40003f26200 */
[----:B------:R-:W-:Y:S01]  /*08f0*/  FSETP.GE.AND P0, PT, |R2|, 9.010913848876953125, PT ;  /* 0x41102cb40200780b */ /* 0x000fe20003f06200 */
[----:B------:R-:W-:Y:S01]  /*0900*/  FFMA R6, R9, R6, -0.052303962409496307373 ;  /* 0xbd563cae09067423 */ /* 0x000fe20000000006 */
[----:B-1----:R-:W-:-:S03]  /*0910*/  FADD R3, R0, 1 ;  /* 0x3f80000000037421 */ /* 0x002fc60000000000 */
[----:B------:R-:W-:-:S04]  /*0920*/  FFMA R0, R9, R6, 0.1331529766321182251 ;  /* 0x3e08594109007423 */ /* 0x000fc80000000006 */
[C---:B------:R-:W-:Y:S01]  /*0930*/  FFMA R0, R9.reuse, R0, -0.33332768082618713379 ;  /* 0xbeaaa9ed09007423 */ /* 0x040fe20000000000 */
[----:B------:R-:W1:Y:S03]  /*0940*/  MUFU.RCP R3, R3 ;  /* 0x0000000300037308 */ /* 0x000e660000001000 */
[----:B------:R-:W-:Y:S01]  /*0950*/  FFMA R9, R9, R0, RZ ;  /* 0x0000000009097223 */ /* 0x000fe200000000ff */
[----:B-1----:R-:W-:-:S05]  /*0960*/  FFMA R4, R3, -2, R4 ;  /* 0xc000000003047823 */ /* 0x002fca0000000004 */
[----:B------:R-:W-:-:S04]  /*0970*/  FSEL R5, R4, 1, !P0 ;  /* 0x3f80000004057808 */ /* 0x000fc80004000000 */
[--C-:B------:R-:W-:Y:S01]  /*0980*/  LOP3.LUT R3, R5, 0x80000000, R2.reuse, 0xb8, !PT ;  /* 0x8000000005037812 */ /* 0x100fe200078eb802 */
[----:B------:R-:W-:-:S04]  /*0990*/  @!P1 FFMA R3, R9, R2, R2 ;  /* 0x0000000209039223 */ /* 0x000fc80000000002 */
[----:B0-----:R-:W-:-:S07]  /*09a0*/  FFMA R3, R3, R8, 1 ;  /* 0x3f80000003037423 */ /* 0x001fce0000000008 */
.L_x_14:
[----:B------:R-:W-:Y:S05]  /*09b0*/  BRA.U !UP0, `(.L_x_16) ;  /* 0x0000000108747547 */ /* 0x000fea000b800000 */
[----:B------:R-:W1:Y:S01]  /*09c0*/  S2UR UR5, SR_CgaCtaId ;  /* 0x00000000000579c3 */ /* 0x000e620000008800 */
[----:B------:R-:W-:Y:S01]  /*09d0*/  UMOV UR4, 0x400 ;  /* 0x0000040000047882 */ /* 0x000fe20000000000 */
[----:B------:R-:W-:Y:S01]  /*09e0*/  IMAD.MOV.U32 R5, RZ, RZ, 0x3bbb989d ;  /* 0x3bbb989dff057424 */ /* 0x000fe200078e00ff */
[----:B------:R-:W-:Y:S01]  /*09f0*/  MOV R9, 0x437c0000 ;  /* 0x437c000000097802 */ /* 0x000fe20000000f00 */
[----:B-1----:R-:W-:-:S09]  /*0a00*/  ULEA UR4, UR5, UR4, 0x18 ;  /* 0x0000000405047291 */ /* 0x002fd2000f8ec0ff */
[----:B0-----:R-:W0:Y:S02]  /*0a10*/  LDS R0, [UR4+0x204] ;  /* 0x00020404ff007984 */ /* 0x001e240008000800 */
[----:B0-----:R-:W-:-:S04]  /*0a20*/  FFMA.SAT R2, R0, -R5, 0.5 ;  /* 0x3f00000000027423 */ /* 0x001fc80000002805 */
[----:B------:R-:W-:-:S04]  /*0a30*/  FFMA.RM R2, R2, R9, 12582913 ;  /* 0x4b40000102027423 */ /* 0x000fc80000004009 */
[C---:B------:R-:W-:Y:S01]  /*0a40*/  FADD R5, R2.reuse, -12583039 ;  /* 0xcb40007f02057421 */ /* 0x040fe20000000000 */
[----:B------:R-:W-:-:S03]  /*0a50*/  SHF.L.U32 R2, R2, 0x17, RZ ;  /* 0x0000001702027819 */ /* 0x000fc600000006ff */
[----:B------:R-:W-:-:S04]  /*0a60*/  FFMA R5, R0, -1.4426950216293334961, -R5 ;  /* 0xbfb8aa3b00057823 */ /* 0x000fc80000000805 */
[----:B------:R-:W-:-:S06]  /*0a70*/  FFMA R5, R0, -1.925963033500011079e-08, R5 ;  /* 0xb2a5706000057823 */ /* 0x000fcc0000000005 */
[----:B------:R-:W0:Y:S02]  /*0a80*/  MUFU.EX2 R5, R5 ;  /* 0x0000000500057308 */ /* 0x000e240000000800 */
[----:B0-----:R-:W-:-:S04]  /*0a90*/  FFMA R0, R2, R5, 1 ;  /* 0x3f80000002007423 */ /* 0x001fc80000000005 */
[----:B------:R-:W-:-:S05]  /*0aa0*/  VIADD R2, R0, 0x1800000 ;  /* 0x0180000000027836 */ /* 0x000fca0000000000 */
[----:B------:R-:W-:-:S04]  /*0ab0*/  LOP3.LUT R2, R2, 0x7f800000, RZ, 0xc0, !PT ;  /* 0x7f80000002027812 */ /* 0x000fc800078ec0ff */
[----:B------:R-:W-:-:S13]  /*0ac0*/  ISETP.GT.U32.AND P0, PT, R2, 0x1ffffff, PT ;  /* 0x01ffffff0200780c */ /* 0x000fda0003f04070 */
[----:B------:R-:W-:Y:S05]  /*0ad0*/  @P0 BRA `(.L_x_17) ;  /* 0x0000000000100947 */ /* 0x000fea0003800000 */
[----:B------:R-:W-:-:S07]  /*0ae0*/  MOV R2, 0xb00 ;  /* 0x00000b0000027802 */ /* 0x000fce0000000f00 */
[----:B------:R-:W-:Y:S05]  /*0af0*/  CALL.REL.NOINC `($__internal_0_$__cuda_sm20_rcp_rn_f32_slowpath) ;  /* 0x00000010000c7944 */ /* 0x000fea0003c00000 */
[----:B------:R-:W-:Y:S01]  /*0b00*/  MOV R2, R0 ;  /* 0x0000000000027202 */ /* 0x000fe20000000f00 */
[----:B------:R-:W-:Y:S06]  /*0b10*/  BRA `(.L_x_18) ;  /* 0x0000000000107947 */ /* 0x000fec0003800000 */
.L_x_17:
[----:B------:R-:W0:Y:S02]  /*0b20*/  MUFU.RCP R5, R0 ;  /* 0x0000000000057308 */ /* 0x000e240000001000 */
[----:B0-----:R-:W-:-:S04]  /*0b30*/  FFMA R2, R0, R5, -1 ;  /* 0xbf80000000027423 */ /* 0x001fc80000000005 */
[----:B------:R-:W-:-:S04]  /*0b40*/  FADD.FTZ R2, -R2, -RZ ;  /* 0x800000ff02027221 */ /* 0x000fc80000010100 */
[----:B------:R-:W-:-:S07]  /*0b50*/  FFMA R2, R5, R2, R5 ;  /* 0x0000000205027223 */ /* 0x000fce0000000005 */
.L_x_18:
[----:B------:R-:W0:Y:S02]  /*0b60*/  LDCU.64 UR4, c[0x0][0x3c0] ;  /* 0x00007800ff0477ac */ /* 0x000e240008000a00 */
[----:B0-----:R-:W-:-:S13]  /*0b70*/  FSETP.GT.AND P0, PT, R2, UR4, PT ;  /* 0x0000000402007c0b */ /* 0x001fda000bf04000 */
[----:B------:R-:W-:-:S07]  /*0b80*/  @P0 FMUL R3, R3, UR5 ;  /* 0x0000000503030c20 */ /* 0x000fce0008400000 */
.L_x_16:
[----:B------:R-:W1:Y:S01]  /*0b90*/  S2UR UR5, SR_CgaCtaId ;  /* 0x00000000000579c3 */ /* 0x000e620000008800 */
[----:B------:R-:W-:Y:S02]  /*0ba0*/  UMOV UR4, 0x400 ;  /* 0x0000040000047882 */ /* 0x000fe40000000000 */
[----:B-1----:R-:W-:-:S09]  /*0bb0*/  ULEA UR4, UR5, UR4, 0x18 ;  /* 0x0000000405047291 */ /* 0x002fd2000f8ec0ff */
[----:B------:R1:W-:Y:S03]  /*0bc0*/  STS [UR4+0x208], R3 ;  /* 0x00020803ff007988 */ /* 0x0003e60008000804 */
.L_x_13:
[----:B------:R-:W-:Y:S05]  /*0bd0*/  BSYNC.RECONVERGENT B0 ;  /* 0x0000000000007941 */ /* 0x000fea0003800200 */
.L_x_12:
[----:B------:R-:W-:Y:S06]  /*0be0*/  BAR.SYNC.DEFER_BLOCKING 0x0 ;  /* 0x0000000000007b1d */ /* 0x000fec0000010000 */
.L_x_0:
[----:B------:R-:W2:Y:S02]  /*0bf0*/  LDCU UR4, c[0x0][0x3b8] ;  /* 0x00007700ff0477ac */ /* 0x000ea40008000800 */
[----:B--2---:R-:W-:-:S04]  /*0c00*/  MOV R4, UR4 ;  /* 0x0000000400047c02 */ /* 0x004fc80008000f00 */
[----:B------:R-:W-:-:S13]  /*0c10*/  ISETP.GE.AND P0, PT, R4, 0x1, PT ;  /* 0x000000010400780c */ /* 0x000fda0003f06270 */
[----:B------:R-:W-:Y:S05]  /*0c20*/  @!P0 BRA `(.L_x_19) ;  /* 0x0000000000988947 */ /* 0x000fea0003800000 */
[----:B------:R-:W2:Y:S01]  /*0c30*/  LDCU UR7, c[0x0][0x360] ;  /* 0x00006c00ff0777ac */ /* 0x000ea20008000800 */
[----:B------:R-:W-:-:S05]  /*0c40*/  UMOV UR4, URZ ;  /* 0x000000ff00047c82 */ /* 0x000fca0008000000 */
.L_x_25:
[----:B------:R-:W3:Y:S01]  /*0c50*/  LDC R15, c[0x0][0x3b4] ;  /* 0x0000ed00ff0f7b82 */ /* 0x000ee20000000800 */
[----:B------:R-:W-:Y:S01]  /*0c60*/  BSSY.RECONVERGENT B0, `(.L_x_20) ;  /* 0x0000013000007945 */ /* 0x000fe20003800200 */
[----:B------:R-:W-:Y:S01]  /*0c70*/  IMAD.MOV.U32 R13, RZ, RZ, RZ ;  /* 0x000000ffff0d7224 */ /* 0x000fe200078e00ff */
[----:B---3--:R-:W-:-:S13]  /*0c80*/  ISETP.GE.AND P0, PT, R7, R15, PT ;  /* 0x0000000f0700720c */ /* 0x008fda0003f06270 */
[----:B------:R-:W-:Y:S05]  /*0c90*/  @P0 BRA `(.L_x_21) ;  /* 0x00000000003c0947 */ /* 0x000fea0003800000 */
[----:B------:R-:W3:Y:S01]  /*0ca0*/  LDC R17, c[0x0][0x3b8] ;  /* 0x0000ee00ff117b82 */ /* 0x000ee20000000800 */
[----:B------:R-:W-:Y:S01]  /*0cb0*/  HFMA2 R13, -RZ, RZ, 0, 0 ;  /* 0x00000000ff0d7431 */ /* 0x000fe200000001ff */
[----:B0-----:R-:W-:-:S06]  /*0cc0*/  MOV R0, R7 ;  /* 0x0000000700007202 */ /* 0x001fcc0000000f00 */
[----:B------:R-:W0:Y:S08]  /*0cd0*/  LDC.64 R10, c[0x0][0x380] ;  /* 0x0000e000ff0a7b82 */ /* 0x000e300000000a00 */
[----:B------:R-:W4:Y:S02]  /*0ce0*/  LDC.64 R8, c[0x0][0x388] ;  /* 0x0000e200ff087b82 */ /* 0x000f240000000a00 */
.L_x_22:
[----:B-1----:R-:W-:Y:S02]  /*0cf0*/  IMAD R3, R15, UR10, R0 ;  /* 0x0000000a0f037c24 */ /* 0x002fe4000f8e0200 */
[----:B---3--:R-:W-:Y:S02]  /*0d00*/  IMAD R5, R0, R17, UR4 ;  /* 0x0000000400057e24 */ /* 0x008fe4000f8e0211 */
[----:B0-----:R-:W-:-:S04]  /*0d10*/  IMAD.WIDE R2, R3, 0x4, R10 ;  /* 0x0000000403027825 */ /* 0x001fc800078e020a */
[----:B----4-:R-:W-:Y:S02]  /*0d20*/  IMAD.WIDE R4, R5, 0x4, R8 ;  /* 0x0000000405047825 */ /* 0x010fe400078e0208 */
[----:B------:R-:W3:Y:S04]  /*0d30*/  LDG.E.CONSTANT R2, desc[UR8][R2.64] ;  /* 0x0000000802027981 */ /* 0x000ee8000c1e9900 */
[----:B------:R-:W3:Y:S01]  /*0d40*/  LDG.E.CONSTANT R4, desc[UR8][R4.64] ;  /* 0x0000000804047981 */ /* 0x000ee2000c1e9900 */
[----:B--2---:R-:W-:-:S05]  /*0d50*/  VIADD R0, R0, UR7 ;  /* 0x0000000700007c36 */ /* 0x004fca0008000000 */
[----:B------:R-:W-:Y:S01]  /*0d60*/  ISETP.GE.AND P0, PT, R0, R15, PT ;  /* 0x0000000f0000720c */ /* 0x000fe20003f06270 */
[----:B---3--:R-:W-:-:S12]  /*0d70*/  FFMA R13, R2, R4, R13 ;  /* 0x00000004020d7223 */ /* 0x008fd8000000000d */
[----:B------:R-:W-:Y:S05]  /*0d80*/  @!P0 BRA `(.L_x_22) ;  /* 0xfffffffc00d88947 */ /* 0x000fea000383ffff */
.L_x_21:
[----:B--2---:R-:W-:Y:S05]  /*0d90*/  BSYNC.RECONVERGENT B0 ;  /* 0x0000000000007941 */ /* 0x004fea0003800200 */
.L_x_20:
[----:B------:R-:W2:Y:S01]  /*0da0*/  S2UR UR6, SR_CgaCtaId ;  /* 0x00000000000679c3 */ /* 0x000ea20000008800 */
[----:B------:R-:W-:Y:S01]  /*0db0*/  UMOV UR5, 0x400 ;  /* 0x0000040000057882 */ /* 0x000fe20000000000 */
[----:B------:R-:W-:Y:S01]  /*0dc0*/  BSSY.RECONVERGENT B0, `(.L_x_23) ;  /* 0x0000008000007945 */ /* 0x000fe20003800200 */
[----:B--2---:R-:W-:-:S04]  /*0dd0*/  ULEA UR5, UR6, UR5, 0x18 ;  /* 0x0000000506057291 */ /* 0x004fc8000f8ec0ff */
[----:B------:R-:W-:-:S12]  /*0de0*/  ULEA UR5, UR4, UR5, 0x2 ;  /* 0x0000000504057291 */ /* 0x000fd8000f8e10ff */
.L_x_24:
[----:B0-----:R-:W1:Y:S01]  /*0df0*/  LDS R2, [UR5] ;  /* 0x00000005ff027984 */ /* 0x001e620008000800 */
[----:B------:R-:W-:Y:S01]  /*0e00*/  MOV R0, UR5 ;  /* 0x0000000500007c02 */ /* 0x000fe20008000f00 */
[----:B-1----:R-:W-:-:S05]  /*0e10*/  FADD R3, R13, R2 ;  /* 0x000000020d037221 */ /* 0x002fca0000000000 */
[----:B------:R-:W0:Y:S02]  /*0e20*/  ATOMS.CAST.SPIN P0, [R0], R2, R3 ;  /* 0x000000020000758d */ /* 0x000e240001800003 */
[----:B0-----:R-:W-:Y:S05]  /*0e30*/  @!P0 BRA `(.L_x_24) ;  /* 0xfffffffc00ec8947 */ /* 0x001fea000383ffff */
[----:B------:R-:W-:Y:S05]  /*0e40*/  BSYNC.RECONVERGENT B0 ;  /* 0x0000000000007941 */ /* 0x000fea0003800200 */
.L_x_23:
[----:B------:R-:W0:Y:S01]  /*0e50*/  LDC R4, c[0x0][0x3b8] ;  /* 0x0000ee00ff047b82 */ /* 0x000e220000000800 */
[----:B------:R-:W-:-:S06]  /*0e60*/  UIADD3 UR4, UPT, UPT, UR4, 0x1, URZ ;  /* 0x0000000104047890 */ /* 0x000fcc000fffe0ff */
[----:B0-----:R-:W-:-:S13]  /*0e70*/  ISETP.NE.AND P0, PT, R4, UR4, PT ;  /* 0x0000000404007c0c */ /* 0x001fda000bf05270 */
[----:B------:R-:W-:Y:S05]  /*0e80*/  @P0 BRA `(.L_x_25) ;  /* 0xfffffffc00700947 */ /* 0x000fea000383ffff */
.L_x_19:
[----:B0-----:R-:W0:Y:S01]  /*0e90*/  LDC R0, c[0x0][0x3b4] ;  /* 0x0000ed00ff007b82 */ /* 0x001e220000000800 */
[----:B------:R-:W-:-:S07]  /*0ea0*/  UMOV UR5, 0x400 ;  /* 0x0000040000057882 */ /* 0x000fce0000000000 */
[----:B------:R-:W2:Y:S08]  /*0eb0*/  S2UR UR6, SR_CgaCtaId ;  /* 0x00000000000679c3 */ /* 0x000eb00000008800 */
[----:B------:R-:W-:Y:S01]  /*0ec0*/  BAR.SYNC.DEFER_BLOCKING 0x0 ;  /* 0x0000000000007b1d */ /* 0x000fe20000010000 */
[----:B0-----:R-:W-:Y:S01]  /*0ed0*/  ISETP.GE.AND P0, PT, R7, R0, PT ;  /* 0x000000000700720c */ /* 0x001fe20003f06270 */
[----:B--2---:R-:W-:-:S12]  /*0ee0*/  ULEA UR5, UR6, UR5, 0x18 ;  /* 0x0000000506057291 */ /* 0x004fd8000f8ec0ff */
[----:B------:R-:W-:Y:S05]  /*0ef0*/  @P0 EXIT ;  /* 0x000000000000094d */ /* 0x000fea0003800000 */
[----:B------:R-:W0:Y:S01]  /*0f00*/  LDS R6, [UR5+0x208] ;  /* 0x00020805ff067984 */ /* 0x000e220008000800 */
[----:B------:R-:W-:Y:S01]  /*0f10*/  ISETP.GE.AND P0, PT, R4, 0x1, PT ;  /* 0x000000010400780c */ /* 0x000fe20003f06270 */
[----:B------:R-:W2:-:S12]  /*0f20*/  LDCU UR11, c[0x0][0x360] ;  /* 0x00006c00ff0b77ac */ /* 0x000e980008000800 */
[----:B------:R-:W-:Y:S05]  /*0f30*/  @!P0 BRA `(.L_x_26) ;  /* 0x0000000800d88947 */ /* 0x000fea0003800000 */
[----:B------:R-:W3:Y:S01]  /*0f40*/  LDCU.64 UR6, c[0x0][0x390] ;  /* 0x00007200ff0677ac */ /* 0x000ee20008000a00 */
[C---:B------:R-:W-:Y:S02]  /*0f50*/  LOP3.LUT R0, R4.reuse, 0xf, RZ, 0xc0, !PT ;  /* 0x0000000f04007812 */ /* 0x040fe400078ec0ff */
[----:B------:R-:W-:Y:S02]  /*0f60*/  LOP3.LUT R2, R4, 0x7, RZ, 0xc0, !PT ;  /* 0x0000000704027812 */ /* 0x000fe400078ec0ff */
[----:B-1----:R-:W-:-:S03]  /*0f70*/  IADD3 R3, PT, PT, R0, -0x1, RZ ;  /* 0xffffffff00037810 */ /* 0x002fc60007ffe0ff */
[----:B------:R-:W-:Y:S01]  /*0f80*/  VIADD R5, R2, 0xffffffff ;  /* 0xffffffff02057836 */ /* 0x000fe20000000000 */
[----:B------:R-:W-:Y:S02]  /*0f90*/  ISETP.GE.U32.AND P0, PT, R3, 0x7, PT ;  /* 0x000000070300780c */ /* 0x000fe40003f06070 */
[C---:B------:R-:W-:Y:S02]  /*0fa0*/  LOP3.LUT R3, R4.reuse, 0x7ffffff0, RZ, 0xc0, !PT ;  /* 0x7ffffff004037812 */ /* 0x040fe400078ec0ff */
[----:B------:R-:W-:Y:S02]  /*0fb0*/  ISETP.GE.U32.AND P1, PT, R5, 0x3, PT ;  /* 0x000000030500780c */ /* 0x000fe40003f26070 */
[----:B------:R-:W-:Y:S02]  /*0fc0*/  LOP3.LUT R4, R4, 0x3, RZ, 0xc0, !PT ;  /* 0x0000000304047812 */ /* 0x000fe400078ec0ff */
[----:B------:R-:W-:Y:S01]  /*0fd0*/  IADD3 R5, PT, PT, -R3, RZ, RZ ;  /* 0x000000ff03057210 */ /* 0x000fe20007ffe1ff */
[----:B---3--:R-:W-:-:S04]  /*0fe0*/  UIADD3 UR5, UP0, UPT, UR6, 0x20, URZ ;  /* 0x0000002006057890 */ /* 0x008fc8000ff1e0ff */
[----:B------:R-:W-:-:S12]  /*0ff0*/  UIADD3.X UR6, UPT, UPT, URZ, UR7, URZ, UP0, !UPT ;  /* 0x00000007ff067290 */ /* 0x000fd800087fe4ff */
.L_x_32:
[----:B-1----:R-:W1:Y:S01]  /*1000*/  LDCU UR4, c[0x0][0x3b8] ;  /* 0x00007700ff0477ac */ /* 0x002e620008000800 */
[----:B------:R-:W-:Y:S02]  /*1010*/  HFMA2 R15, -RZ, RZ, 0, 0 ;  /* 0x00000000ff0f7431 */ /* 0x000fe400000001ff */
[----:B------:R-:W-:Y:S01]  /*1020*/  IMAD.MOV.U32 R17, RZ, RZ, RZ ;  /* 0x000000ffff117224 */ /* 0x000fe200078e00ff */
[----:B-1----:R-:W-:Y:S02]  /*1030*/  UISETP.GE.U32.AND UP0, UPT, UR4, 0x10, UPT ;  /* 0x000000100400788c */ /* 0x002fe4000bf06070 */
[----:B------:R-:W-:-:S07]  /*1040*/  IMAD R16, R7, UR4, RZ ;  /* 0x0000000407107c24 */ /* 0x000fce000f8e02ff */
[----:B------:R-:W-:Y:S05]  /*1050*/  BRA.U !UP0, `(.L_x_27) ;  /* 0x0000000508147547 */ /* 0x000fea000b800000 */
[----:B------:R-:W1:Y:S01]  /*1060*/  S2UR UR7, SR_CgaCtaId ;  /* 0x00000000000779c3 */ /* 0x000e620000008800 */
[----:B------:R-:W-:Y:S01]  /*1070*/  UMOV UR4, 0x400 ;  /* 0x0000040000047882 */ /* 0x000fe20000000000 */
[----:B------:R-:W-:Y:S01]  /*1080*/  MOV R15, RZ ;  /* 0x000000ff000f7202 */ /* 0x000fe20000000f00 */
[----:B------:R-:W-:Y:S01]  /*1090*/  IMAD.MOV.U32 R19, RZ, RZ, R5 ;  /* 0x000000ffff137224 */ /* 0x000fe200078e0005 */
[----:B------:R-:W-:Y:S01]  /*10a0*/  MOV R17, R16 ;  /* 0x0000001000117202 */ /* 0x000fe20000000f00 */
[----:B-1----:R-:W-:-:S04]  /*10b0*/  ULEA UR4, UR7, UR4, 0x18 ;  /* 0x0000000407047291 */ /* 0x002fc8000f8ec0ff */
[----:B------:R-:W-:-:S06]  /*10c0*/  UIADD3 UR4, UPT, UPT, UR4, 0x20, URZ ;  /* 0x0000002004047890 */ /* 0x000fcc000fffe0ff */
[----:B------:R-:W-:-:S07]  /*10d0*/  MOV R18, UR4 ;  /* 0x0000000400127c02 */ /* 0x000fce0008000f00 */
.L_x_28:
[----:B------:R-:W-:Y:S01]  /*10e0*/  MOV R30, UR5 ;  /* 0x00000005001e7c02 */ /* 0x000fe20008000f00 */
[----:B------:R-:W-:Y:S01]  /*10f0*/  IMAD.U32 R31, RZ, RZ, UR6 ;  /* 0x00000006ff1f7e24 */ /* 0x000fe2000f8e00ff */
[----:B------:R-:W1:Y:S03]  /*1100*/  LDS.128 R8, [R18+-0x20] ;  /* 0xffffe00012087984 */ /* 0x000e660000000c00 */
[----:B------:R-:W-:-:S05]  /*1110*/  IMAD.WIDE R30, R17, 0x4, R30 ;  /* 0x00000004111e7825 */ /* 0x000fca00078e021e */
[----:B------:R-:W1:Y:S04]  /*1120*/  LDG.E.CONSTANT R21, desc[UR8][R30.64+-0x20] ;  /* 0xffffe0081e157981 */ /* 0x000e68000c1e9900 */
[----:B------:R-:W3:Y:S04]  /*1130*/  LDG.E.CONSTANT R12, desc[UR8][R30.64+-0x1c] ;  /* 0xffffe4081e0c7981 */ /* 0x000ee8000c1e9900 */
[----:B------:R-:W4:Y:S04]  /*1140*/  LDG.E.CONSTANT R13, desc[UR8][R30.64+-0x18] ;  /* 0xffffe8081e0d7981 */ /* 0x000f28000c1e9900 */
[----:B------:R-:W5:Y:S04]  /*1150*/  LDG.E.CONSTANT R20, desc[UR8][R30.64+-0x14] ;  /* 0xffffec081e147981 */ /* 0x000f68000c1e9900 */
[----:B------:R-:W2:Y:S04]  /*1160*/  LDG.E.CONSTANT R23, desc[UR8][R30.64+-0x10] ;  /* 0xfffff0081e177981 */ /* 0x000ea8000c1e9900 */
[----:B------:R-:W2:Y:S04]  /*1170*/  LDG.E.CONSTANT R22, desc[UR8][R30.64+-0xc] ;  /* 0xfffff4081e167981 */ /* 0x000ea8000c1e9900 */
[----:B------:R-:W2:Y:S04]  /*1180*/  LDG.E.CONSTANT R29, desc[UR8][R30.64+-0x8] ;  /* 0xfffff8081e1d7981 */ /* 0x000ea8000c1e9900 */
[----:B------:R-:W2:Y:S04]  /*1190*/  LDG.E.CONSTANT R28, desc[UR8][R30.64+-0x4] ;  /* 0xfffffc081e1c7981 */ /* 0x000ea8000c1e9900 */
[----:B------:R-:W2:Y:S04]  /*11a0*/  LDG.E.CONSTANT R25, desc[UR8][R30.64] ;  /* 0x000000081e197981 */ /* 0x000ea8000c1e9900 */
[----:B------:R-:W2:Y:S04]  /*11b0*/  LDG.E.CONSTANT R26, desc[UR8][R30.64+0x4] ;  /* 0x000004081e1a7981 */ /* 0x000ea8000c1e9900 */
[----:B------:R-:W2:Y:S04]  /*11c0*/  LDG.E.CONSTANT R27, desc[UR8][R30.64+0x18] ;  /* 0x000018081e1b7981 */ /* 0x000ea8000c1e9900 */
[----:B------:R-:W2:Y:S01]  /*11d0*/  LDG.E.CONSTANT R24, desc[UR8][R30.64+0x1c] ;  /* 0x00001c081e187981 */ /* 0x000ea2000c1e9900 */
[----:B-1----:R-:W-:-:S04]  /*11e0*/  FMUL R21, R8, R21 ;  /* 0x0000001508157220 */ /* 0x002fc80000400000 */
[----:B------:R-:W-:Y:S01]  /*11f0*/  FFMA R8, R8, R21, R15 ;  /* 0x0000001508087223 */ /* 0x000fe2000000000f */
[-C--:B---3--:R-:W-:Y:S01]  /*1200*/  FMUL R15, R12, R9.reuse ;  /* 0x000000090c0f7220 */ /* 0x088fe20000400000 */
[----:B------:R-:W3:Y:S03]  /*1210*/  LDG.E.CONSTANT R21, desc[UR8][R30.64+0x8] ;  /* 0x000008081e157981 */ /* 0x000ee6000c1e9900 */
[----:B------:R-:W-:Y:S01]  /*1220*/  FFMA R15, R15, R9, R8 ;  /* 0x000000090f0f7223 */ /* 0x000fe20000000008 */
[----:B----4-:R-:W-:-:S04]  /*1230*/  FMUL R8, R13, R10 ;  /* 0x0000000a0d087220 */ /* 0x010fc80000400000 */
[----:B------:R-:W-:Y:S02]  /*1240*/  FFMA R8, R8, R10, R15 ;  /* 0x0000000a08087223 */ /* 0x000fe4000000000f */
[----:B------:R-:W2:Y:S01]  /*1250*/  LDS.128 R12, [R18+-0x10] ;  /* 0xfffff000120c7984 */ /* 0x000ea20000000c00 */
[----:B-----5:R-:W-:-:S03]  /*1260*/  FMUL R9, R20, R11 ;  /* 0x0000000b14097220 */ /* 0x020fc60000400000 */
[----:B------:R-:W4:Y:S01]  /*1270*/  LDG.E.CONSTANT R20, desc[UR8][R30.64+0xc] ;  /* 0x00000c081e147981 */ /* 0x000f22000c1e9900 */
[----:B------:R-:W-:Y:S01]  /*1280*/  FFMA R9, R9, R11, R8 ;  /* 0x0000000b09097223 */ /* 0x000fe20000000008 */
[----:B--2---:R-:W-:-:S04]  /*1290*/  FMUL R23, R12, R23 ;  /* 0x000000170c177220 */ /* 0x004fc80000400000 */
[----:B------:R-:W-:Y:S02]  /*12a0*/  FFMA R12, R12, R23, R9 ;  /* 0x000000170c0c7223 */ /* 0x000fe40000000009 */
[----:B------:R-:W2:Y:S01]  /*12b0*/  LDG.E.CONSTANT R23, desc[UR8][R30.64+0x10] ;  /* 0x000010081e177981 */ /* 0x000ea2000c1e9900 */
[----:B------:R-:W-:-:S03]  /*12c0*/  FMUL R9, R22, R13 ;  /* 0x0000000d16097220 */ /* 0x000fc60000400000 */
[----:B------:R-:W5:Y:S01]  /*12d0*/  LDG.E.CONSTANT R22, desc[UR8][R30.64+0x14] ;  /* 0x000014081e167981 */ /* 0x000f62000c1e9900 */
[----:B------:R-:W-:Y:S01]  /*12e0*/  FFMA R9, R9, R13, R12 ;  /* 0x0000000d09097223 */ /* 0x000fe2000000000c */
[----:B------:R-:W-:-:S04]  /*12f0*/  FMUL R8, R29, R14 ;  /* 0x0000000e1d087220 */ /* 0x000fc80000400000 */
[----:B------:R-:W-:Y:S01]  /*1300*/  FFMA R8, R8, R14, R9 ;  /* 0x0000000e08087223 */ /* 0x000fe20000000009 */
[----:B------:R-:W-:-:S04]  /*1310*/  FMUL R9, R28, R15 ;  /* 0x0000000f1c097220 */ /* 0x000fc80000400000 */
[----:B------:R-:W-:Y:S02]  /*1320*/  FFMA R15, R9, R15, R8 ;  /* 0x0000000f090f7223 */ /* 0x000fe40000000008 */
[----:B------:R-:W1:Y:S02]  /*1330*/  LDS.128 R8, [R18] ;  /* 0x0000000012087984 */ /* 0x000e640000000c00 */
[----:B-1----:R-:W-:Y:S01]  /*1340*/  FMUL R25, R8, R25 ;  /* 0x0000001908197220 */ /* 0x002fe20000400000 */
[----:B------:R-:W-:-:S03]  /*1350*/  FMUL R13, R26, R9 ;  /* 0x000000091a0d7220 */ /* 0x000fc60000400000 */
[----:B------:R-:W-:-:S04]  /*1360*/  FFMA R8, R8, R25, R15 ;  /* 0x0000001908087223 */ /* 0x000fc8000000000f */
[----:B------:R-:W-:Y:S02]  /*1370*/  FFMA R9, R13, R9, R8 ;  /* 0x000000090d097223 */ /* 0x000fe40000000008 */
[----:B------:R1:W0:Y:S01]  /*1380*/  LDS.128 R12, [R18+0x10] ;  /* 0x00001000120c7984 */ /* 0x0002220000000c00 */
[----:B------:R-:W-:-:S04]  /*1390*/  IADD3 R19, PT, PT, R19, 0x10, RZ ;  /* 0x0000001013137810 */ /* 0x000fc80007ffe0ff */
[----:B------:R-:W-:Y:S01]  /*13a0*/  ISETP.NE.AND P2, PT, R19, RZ, PT ;  /* 0x000000ff1300720c */ /* 0x000fe20003f45270 */
[----:B------:R-:W-:Y:S01]  /*13b0*/  VIADD R17, R17, 0x10 ;  /* 0x0000001011117836 */ /* 0x000fe20000000000 */
[----:B-1----:R-:W-:Y:S01]  /*13c0*/  IADD3 R18, PT, PT, R18, 0x40, RZ ;  /* 0x0000004012127810 */ /* 0x002fe20007ffe0ff */
[----:B---3--:R-:W-:-:S04]  /*13d0*/  FMUL R8, R21, R10 ;  /* 0x0000000a15087220 */ /* 0x008fc80000400000 */
[----:B------:R-:W-:Y:S01]  /*13e0*/  FFMA R8, R8, R10, R9 ;  /* 0x0000000a08087223 */ /* 0x000fe20000000009 */
[----:B----4-:R-:W-:-:S04]  /*13f0*/  FMUL R9, R20, R11 ;  /* 0x0000000b14097220 */ /* 0x010fc80000400000 */
[----:B------:R-:W-:Y:S01]  /*1400*/  FFMA R9, R9, R11, R8 ;  /* 0x0000000b09097223 */ /* 0x000fe20000000008 */
[----:B0-----:R-:W-:Y:S01]  /*1410*/  FMUL R8, R27, R14 ;  /* 0x0000000e1b087220 */ /* 0x001fe20000400000 */
[----:B------:R-:W-:Y:S01]  /*1420*/  FMUL R11, R24, R15 ;  /* 0x0000000f180b7220 */ /* 0x000fe20000400000 */
[----:B--2---:R-:W-:-:S04]  /*1430*/  FMUL R23, R12, R23 ;  /* 0x000000170c177220 */ /* 0x004fc80000400000 */
[----:B------:R-:W-:Y:S01]  /*1440*/  FFMA R12, R12, R23, R9 ;  /* 0x000000170c0c7223 */ /* 0x000fe20000000009 */
[----:B-----5:R-:W-:-:S04]  /*1450*/  FMUL R9, R22, R13 ;  /* 0x0000000d16097220 */ /* 0x020fc80000400000 */
[----:B------:R-:W-:-:S04]  /*1460*/  FFMA R9, R9, R13, R12 ;  /* 0x0000000d09097223 */ /* 0x000fc8000000000c */
[----:B------:R-:W-:-:S04]  /*1470*/  FFMA R8, R8, R14, R9 ;  /* 0x0000000e08087223 */ /* 0x000fc80000000009 */
[----:B------:R-:W-:Y:S01]  /*1480*/  FFMA R15, R11, R15, R8 ;  /* 0x0000000f0b0f7223 */ /* 0x000fe20000000008 */
[----:B------:R-:W-:Y:S06]  /*1490*/  @P2 BRA `(.L_x_28) ;  /* 0xfffffffc00102947 */ /* 0x000fec000383ffff */
[----:B------:R-:W-:-:S07]  /*14a0*/  MOV R17, R3 ;  /* 0x0000000300117202 */ /* 0x000fce0000000f00 */
.L_x_27:
[----:B------:R-:W-:-:S13]  /*14b0*/  ISETP.NE.AND P2, PT, R0, RZ, PT ;  /* 0x000000ff0000720c */ /* 0x000fda0003f45270 */
[----:B------:R-:W-:Y:S05]  /*14c0*/  @!P2 BRA `(.L_x_29) ;  /* 0x000000040044a947 */ /* 0x000fea0003800000 */
[----:B------:R-:W-:Y:S01]  /*14d0*/  ISETP.NE.AND P2, PT, R2, RZ, PT ;  /* 0x000000ff0200720c */ /* 0x000fe20003f45270 */
[----:B------:R-:W-:-:S12]  /*14e0*/  @!P0 BRA `(.L_x_30) ;  /* 0x0000000000888947 */ /* 0x000fd80003800000 */
[----:B------:R-:W1:Y:S01]  /*14f0*/  LDC.64 R18, c[0x0][0x390] ;  /* 0x0000e400ff127b82 */ /* 0x000e620000000a00 */
[----:B------:R-:W-:-:S05]  /*1500*/  IADD3 R9, PT, PT, R16, R17, RZ ;  /* 0x0000001110097210 */ /* 0x000fca0007ffe0ff */
[----:B-1----:R-:W-:-:S05]  /*1510*/  IMAD.WIDE R18, R9, 0x4, R18 ;  /* 0x0000000409127825 */ /* 0x002fca00078e0212 */
[----:B------:R-:W3:Y:S04]  /*1520*/  LDG.E.CONSTANT R13, desc[UR8][R18.64] ;  /* 0x00000008120d7981 */ /* 0x000ee8000c1e9900 */
[----:B------:R-:W4:Y:S04]  /*1530*/  LDG.E.CONSTANT R22, desc[UR8][R18.64+0x4] ;  /* 0x0000040812167981 */ /* 0x000f28000c1e9900 */
[----:B------:R-:W5:Y:S04]  /*1540*/  LDG.E.CONSTANT R25, desc[UR8][R18.64+0x8] ;  /* 0x0000080812197981 */ /* 0x000f68000c1e9900 */
[----:B------:R-:W2:Y:S04]  /*1550*/  LDG.E.CONSTANT R24, desc[UR8][R18.64+0xc] ;  /* 0x00000c0812187981 */ /* 0x000ea8000c1e9900 */
[----:B------:R-:W2:Y:S04]  /*1560*/  LDG.E.CONSTANT R23, desc[UR8][R18.64+0x10] ;  /* 0x0000100812177981 */ /* 0x000ea8000c1e9900 */
[----:B------:R-:W2:Y:S04]  /*1570*/  LDG.E.CONSTANT R20, desc[UR8][R18.64+0x14] ;  /* 0x0000140812147981 */ /* 0x000ea8000c1e9900 */
[----:B------:R-:W2:Y:S04]  /*1580*/  LDG.E.CONSTANT R21, desc[UR8][R18.64+0x18] ;  /* 0x0000180812157981 */ /* 0x000ea8000c1e9900 */
[----:B------:R-:W2:Y:S01]  /*1590*/  LDG.E.CONSTANT R26, desc[UR8][R18.64+0x1c] ;  /* 0x00001c08121a7981 */ /* 0x000ea2000c1e9900 */
[----:B------:R-:W1:Y:S01]  /*15a0*/  S2UR UR7, SR_CgaCtaId ;  /* 0x00000000000779c3 */ /* 0x000e620000008800 */
[----:B------:R-:W-:-:S02]  /*15b0*/  UMOV UR4, 0x400 ;  /* 0x0000040000047882 */ /* 0x000fc40000000000 */
[----:B-1----:R-:W-:-:S06]  /*15c0*/  ULEA UR4, UR7, UR4, 0x18 ;  /* 0x0000000407047291 */ /* 0x002fcc000f8ec0ff */
[C---:B------:R-:W-:Y:S01]  /*15d0*/  LEA R27, R17.reuse, UR4, 0x2 ;  /* 0x00000004111b7c11 */ /* 0x040fe2000f8e10ff */
[----:B------:R-:W-:-:S04]  /*15e0*/  VIADD R17, R17, 0x8 ;  /* 0x0000000811117836 */ /* 0x000fc80000000000 */
[----:B------:R-:W3:Y:S02]  /*15f0*/  LDS.128 R8, [R27] ;  /* 0x000000001b087984 */ /* 0x000ee40000000c00 */
[----:B---3--:R-:W-:-:S04]  /*1600*/  FMUL R13, R8, R13 ;  /* 0x0000000d080d7220 */ /* 0x008fc80000400000 */
[----:B------:R-:W-:Y:S01]  /*1610*/  FFMA R8, R8, R13, R15 ;  /* 0x0000000d08087223 */ /* 0x000fe2000000000f */
[-C--:B----4-:R-:W-:Y:S01]  /*1620*/  FMUL R29, R22, R9.reuse ;  /* 0x00000009161d7220 */ /* 0x090fe20000400000 */
[----:B------:R-:W1:Y:S03]  /*1630*/  LDS.128 R12, [R27+0x10] ;  /* 0x000010001b0c7984 */ /* 0x000e660000000c00 */
[----:B------:R-:W-:Y:S01]  /*1640*/  FFMA R29, R29, R9, R8 ;  /* 0x000000091d1d7223 */ /* 0x000fe20000000008 */
[----:B-----5:R-:W-:Y:S01]  /*1650*/  FMUL R8, R25, R10 ;  /* 0x0000000a19087220 */ /* 0x020fe20000400000 */
[----:B--2---:R-:W-:-:S03]  /*1660*/  FMUL R9, R24, R11 ;  /* 0x0000000b18097220 */ /* 0x004fc60000400000 */
[----:B------:R-:W-:-:S04]  /*1670*/  FFMA R8, R8, R10, R29 ;  /* 0x0000000a08087223 */ /* 0x000fc8000000001d */
[----:B------:R-:W-:Y:S01]  /*1680*/  FFMA R9, R9, R11, R8 ;  /* 0x0000000b09097223 */ /* 0x000fe20000000008 */
[----:B-1----:R-:W-:Y:S01]  /*1690*/  FMUL R23, R12, R23 ;  /* 0x000000170c177220 */ /* 0x002fe20000400000 */
[----:B------:R-:W-:Y:S01]  /*16a0*/  FMUL R8, R21, R14 ;  /* 0x0000000e15087220 */ /* 0x000fe20000400000 */
[----:B------:R-:W-:Y:S02]  /*16b0*/  FMUL R11, R26, R15 ;  /* 0x0000000f1a0b7220 */ /* 0x000fe40000400000 */
[----:B------:R-:W-:Y:S01]  /*16c0*/  FFMA R12, R12, R23, R9 ;  /* 0x000000170c0c7223 */ /* 0x000fe20000000009 */
[----:B------:R-:W-:-:S04]  /*16d0*/  FMUL R9, R20, R13 ;  /* 0x0000000d14097220 */ /* 0x000fc80000400000 */
[----:B------:R-:W-:-:S04]  /*16e0*/  FFMA R9, R9, R13, R12 ;  /* 0x0000000d09097223 */ /* 0x000fc8000000000c */
[----:B------:R-:W-:-:S04]  /*16f0*/  FFMA R8, R8, R14, R9 ;  /* 0x0000000e08087223 */ /* 0x000fc80000000009 */
[----:B------:R-:W-:-:S07]  /*1700*/  FFMA R15, R11, R15, R8 ;  /* 0x0000000f0b0f7223 */ /* 0x000fce0000000008 */
.L_x_30:
        /* <DEDUP_REMOVED lines=9> */
[----:B------:R-:W2:Y:S01]  /*17a0*/  LDG.E.CONSTANT R20, desc[UR8][R12.64+0xc] ;  /* 0x00000c080c147981 */ /* 0x000ea2000c1e9900 */
[----:B------:R-:W1:Y:S01]  /*17b0*/  S2UR UR7, SR_CgaCtaId ;  /* 0x00000000000779c3 */ /* 0x000e620000008800 */
[----:B------:R-:W-:-:S02]  /*17c0*/  UMOV UR4, 0x400 ;  /* 0x0000040000047882 */ /* 0x000fc40000000000 */
[----:B-1----:R-:W-:-:S06]  /*17d0*/  ULEA UR4, UR7, UR4, 0x18 ;  /* 0x0000000407047291 */ /* 0x002fcc000f8ec0ff */
[C---:B------:R-:W-:Y:S02]  /*17e0*/  LEA R8, R17.reuse, UR4, 0x2 ;  /* 0x0000000411087c11 */ /* 0x040fe4000f8e10ff */
[----:B------:R-:W-:-:S04]  /*17f0*/  IADD3 R17, PT, PT, R17, 0x4, RZ ;  /* 0x0000000411117810 */ /* 0x000fc80007ffe0ff */
[----:B------:R-:W3:Y:S02]  /*1800*/  LDS.128 R8, [R8] ;  /* 0x0000000008087984 */ /* 0x000ee40000000c00 */
[----:B---3--:R-:W-:-:S04]  /*1810*/  FMUL R19, R8, R19 ;  /* 0x0000001308137220 */ /* 0x008fc80000400000 */
[----:B------:R-:W-:Y:S01]  /*1820*/  FFMA R14, R8, R19, R15 ;  /* 0x00000013080e7223 */ /* 0x000fe2000000000f */
[----:B----4-:R-:W-:Y:S01]  /*1830*/  FMUL R15, R18, R9 ;  /* 0x00000009120f7220 */ /* 0x010fe20000400000 */
[----:B-----5:R-:W-:-:S03]  /*1840*/  FMUL R18, R21, R10 ;  /* 0x0000000a15127220 */ /* 0x020fc60000400000 */
[----:B------:R-:W-:Y:S01]  /*1850*/  FFMA R15, R15, R9, R14 ;  /* 0x000000090f0f7223 */ /* 0x000fe2000000000e */
[----:B--2---:R-:W-:-:S03]  /*1860*/  FMUL R9, R20, R11 ;  /* 0x0000000b14097220 */ /* 0x004fc60000400000 */
[----:B------:R-:W-:-:S04]  /*1870*/  FFMA R18, R18, R10, R15 ;  /* 0x0000000a12127223 */ /* 0x000fc8000000000f */
[----:B------:R-:W-:-:S07]  /*1880*/  FFMA R15, R9, R11, R18 ;  /* 0x0000000b090f7223 */ /* 0x000fce0000000012 */
.L_x_31:
[----:B------:R-:W-:Y:S05]  /*1890*/  @!P2 BRA `(.L_x_29) ;  /* 0x000000000050a947 */ /* 0x000fea0003800000 */
[----:B------:R-:W1:Y:S01]  /*18a0*/  LDC.64 R12, c[0x0][0x390] ;  /* 0x0000e400ff0c7b82 */ /* 0x000e620000000a00 */
[----:B------:R-:W-:-:S04]  /*18b0*/  IMAD.IADD R9, R16, 0x1, R17 ;  /* 0x0000000110097824 */ /* 0x000fc800078e0211 */
[----:B-1----:R-:W-:-:S05]  /*18c0*/  IMAD.WIDE R12, R9, 0x4, R12 ;  /* 0x00000004090c7825 */ /* 0x002fca00078e020c */
[----:B------:R-:W3:Y:S01]  /*18d0*/  LDG.E.CONSTANT R19, desc[UR8][R12.64] ;  /* 0x000000080c137981 */ /* 0x000ee2000c1e9900 */
[----:B------:R-:W1:Y:S01]  /*18e0*/  S2UR UR7, SR_CgaCtaId ;  /* 0x00000000000779c3 */ /* 0x000e620000008800 */
[----:B------:R-:W-:Y:S01]  /*18f0*/  UMOV UR4, 0x400 ;  /* 0x0000040000047882 */ /* 0x000fe20000000000 */
[----:B------:R-:W-:Y:S01]  /*1900*/  ISETP.NE.AND P2, PT, R4, 0x1, PT ;  /* 0x000000010400780c */ /* 0x000fe20003f45270 */
[----:B-1----:R-:W-:-:S06]  /*1910*/  ULEA UR4, UR7, UR4, 0x18 ;  /* 0x0000000407047291 */ /* 0x002fcc000f8ec0ff */
[----:B------:R-:W-:-:S06]  /*1920*/  LEA R8, R17, UR4, 0x2 ;  /* 0x0000000411087c11 */ /* 0x000fcc000f8e10ff */
[----:B------:R-:W3:Y:S02]  /*1930*/  LDS.128 R8, [R8] ;  /* 0x0000000008087984 */ /* 0x000ee40000000c00 */
[----:B---3--:R-:W-:-:S04]  /*1940*/  FMUL R19, R8, R19 ;  /* 0x0000001308137220 */ /* 0x008fc80000400000 */
[----:B------:R-:W-:Y:S01]  /*1950*/  FFMA R15, R8, R19, R15 ;  /* 0x00000013080f7223 */ /* 0x000fe2000000000f */
[----:B------:R-:W-:Y:S06]  /*1960*/  @!P2 BRA `(.L_x_29) ;  /* 0x00000000001ca947 */ /* 0x000fec0003800000 */
[----:B------:R-:W-:Y:S01]  /*1970*/  ISETP.NE.AND P2, PT, R4, 0x2, PT ;  /* 0x000000020400780c */ /* 0x000fe20003f45270 */
[----:B------:R-:W3:-:S12]  /*1980*/  LDG.E.CONSTANT R8, desc[UR8][R12.64+0x4] ;  /* 0x000004080c087981 */ /* 0x000ed8000c1e9900 */
[----:B------:R-:W4:Y:S01]  /*1990*/  @P2 LDG.E.CONSTANT R11, desc[UR8][R12.64+0x8] ;  /* 0x000008080c0b2981 */ /* 0x000f22000c1e9900 */
[----:B---3--:R-:W-:-:S04]  /*19a0*/  FMUL R8, R8, R9 ;  /* 0x0000000908087220 */ /* 0x008fc80000400000 */
[----:B------:R-:W-:Y:S01]  /*19b0*/  FFMA R15, R8, R9, R15 ;  /* 0x00000009080f7223 */ /* 0x000fe2000000000f */
[----:B----4-:R-:W-:-:S04]  /*19c0*/  @P2 FMUL R8, R11, R10 ;  /* 0x0000000a0b082220 */ /* 0x010fc80000400000 */
[----:B------:R-:W-:-:S07]  /*19d0*/  @P2 FFMA R15, R8, R10, R15 ;  /* 0x0000000a080f2223 */ /* 0x000fce000000000f */
.L_x_29:
[----:B------:R-:W1:Y:S01]  /*19e0*/  LDC R10, c[0x0][0x3b4] ;  /* 0x0000ed00ff0a7b82 */ /* 0x000e620000000800 */
[----:B------:R-:W-:-:S04]  /*19f0*/  FMNMX R15, R15, -5, !PT ;  /* 0xc0a000000f0f7809 */ /* 0x000fc80007800000 */
[----:B------:R-:W-:-:S03]  /*1a00*/  FMNMX R15, R15, 5, PT ;  /* 0x40a000000f0f7809 */ /* 0x000fc60003800000 */
[----:B------:R-:W3:Y:S02]  /*1a10*/  LDC.64 R8, c[0x0][0x398] ;  /* 0x0000e600ff087b82 */ /* 0x000ee40000000a00 */
[----:B0-----:R-:W-:Y:S01]  /*1a20*/  FMUL R15, R6, R15 ;  /* 0x0000000f060f7220 */ /* 0x001fe20000400000 */
[----:B-1----:R-:W-:Y:S01]  /*1a30*/  IMAD R11, R10, UR10, R7 ;  /* 0x0000000a0a0b7c24 */ /* 0x002fe2000f8e0207 */
[----:B--2---:R-:W-:-:S04]  /*1a40*/  IADD3 R7, PT, PT, R7, UR11, RZ ;  /* 0x0000000b07077c10 */ /* 0x004fc8000fffe0ff */
[----:B------:R-:W-:Y:S01]  /*1a50*/  ISETP.GE.AND P2, PT, R7, R10, PT ;  /* 0x0000000a0700720c */ /* 0x000fe20003f46270 */
[----:B---3--:R-:W-:-:S05]  /*1a60*/  IMAD.WIDE R8, R11, 0x4, R8 ;  /* 0x000000040b087825 */ /* 0x008fca00078e0208 */
[----:B------:R1:W-:Y:S07]  /*1a70*/  STG.E desc[UR8][R8.64], R15 ;  /* 0x0000000f08007986 */ /* 0x0003ee000c101908 */
[----:B------:R-:W-:Y:S05]  /*1a80*/  @!P2 BRA `(.L_x_32) ;  /* 0xfffffff4005ca947 */ /* 0x000fea000383ffff */
[----:B------:R-:W-:Y:S05]  /*1a90*/  EXIT ;  /* 0x000000000000794d */ /* 0x000fea0003800000 */
.L_x_26:
[----:B------:R-:W3:Y:S01]  /*1aa0*/  LDC.64 R4, c[0x0][0x398] ;  /* 0x0000e600ff047b82 */ /* 0x000ee20000000a00 */
[----:B0-----:R-:W-:-:S07]  /*1ab0*/  FMUL R9, RZ, R6 ;  /* 0x00000006ff097220 */ /* 0x001fce0000400000 */
.L_x_33:
[----:B01----:R-:W-:Y:S01]  /*1ac0*/  IMAD R3, R0, UR10, R7 ;  /* 0x0000000a00037c24 */ /* 0x003fe2000f8e0207 */
[----:B--2---:R-:W-:-:S03]  /*1ad0*/  IADD3 R7, PT, PT, R7, UR11, RZ ;  /* 0x0000000b07077c10 */ /* 0x004fc6000fffe0ff */
[----:B---3--:R-:W-:Y:S01]  /*1ae0*/  IMAD.WIDE R2, R3, 0x4, R4 ;  /* 0x0000000403027825 */ /* 0x008fe200078e0204 */
[----:B------:R-:W-:-:S04]  /*1af0*/  ISETP.GE.AND P0, PT, R7, R0, PT ;  /* 0x000000000700720c */ /* 0x000fc80003f06270 */
[----:B------:R0:W-:Y:S09]  /*1b00*/  STG.E desc[UR8][R2.64], R9 ;  /* 0x0000000902007986 */ /* 0x0001f2000c101908 */
[----:B------:R-:W-:Y:S05]  /*1b10*/  @!P0 BRA `(.L_x_33) ;  /* 0xfffffffc00e88947 */ /* 0x000fea000383ffff */
[----:B------:R-:W-:Y:S05]  /*1b20*/  EXIT ;  /* 0x000000000000794d */ /* 0x000fea0003800000 */
        .weak           $__internal_0_$__cuda_sm20_rcp_rn_f32_slowpath
        .type           $__internal_0_$__cuda_sm20_rcp_rn_f32_slowpath,@function
        .size           $__internal_0_$__cuda_sm20_rcp_rn_f32_slowpath,($__internal_1_$__cuda_sm3x_div_rn_noftz_f32_slowpath - $__internal_0_$__cuda_sm20_rcp_rn_f32_slowpath)
$__internal_0_$__cuda_sm20_rcp_rn_f32_slowpath:
[----:B------:R-:W-:-:S05]  /*1b30*/  IMAD.SHL.U32 R4, R0, 0x2, RZ ;  /* 0x0000000200047824 */ /* 0x000fca00078e00ff */
[----:B------:R-:W-:-:S04]  /*1b40*/  SHF.R.U32.HI R4, RZ, 0x18, R4 ;  /* 0x00000018ff047819 */ /* 0x000fc80000011604 */
[----:B------:R-:W-:-:S13]  /*1b50*/  ISETP.NE.U32.AND P0, PT, R4, RZ, PT ;  /* 0x000000ff0400720c */ /* 0x000fda0003f05070 */
[----:B------:R-:W-:Y:S05]  /*1b60*/  @P0 BRA `(.L_x_34) ;  /* 0x00000000002c0947 */ /* 0x000fea0003800000 */
[----:B------:R-:W-:-:S04]  /*1b70*/  SHF.L.U32 R4, R0, 0x1, RZ ;  /* 0x0000000100047819 */ /* 0x000fc800000006ff */
[----:B------:R-:W-:-:S13]  /*1b80*/  ISETP.NE.AND P0, PT, R4, RZ, PT ;  /* 0x000000ff0400720c */ /* 0x000fda0003f05270 */
[----:B------:R2:W3:Y:S01]  /*1b90*/  @!P0 MUFU.RCP R4, R0 ;  /* 0x0000000000048308 */ /* 0x0004e20000001000 */
[----:B------:R-:W-:Y:S05]  /*1ba0*/  @!P0 BRA `(.L_x_35) ;  /* 0x0000000000a48947 */ /* 0x000fea0003800000 */
[----:B------:R-:W-:-:S04]  /*1bb0*/  FFMA R5, R0, 1.84467440737095516160e+19, RZ ;  /* 0x5f80000000057823 */ /* 0x000fc800000000ff */
[----:B--2---:R-:W3:Y:S02]  /*1bc0*/  MUFU.RCP R0, R5 ;  /* 0x0000000500007308 */ /* 0x004ee40000001000 */
[----:B---3--:R-:W-:-:S04]  /*1bd0*/  FFMA R4, R5, R0, -1 ;  /* 0xbf80000005047423 */ /* 0x008fc80000000000 */
[----:B------:R-:W-:-:S04]  /*1be0*/  FADD.FTZ R9, -R4, -RZ ;  /* 0x800000ff04097221 */ /* 0x000fc80000010100 */
[----:B------:R-:W-:-:S04]  /*1bf0*/  FFMA R0, R0, R9, R0 ;  /* 0x0000000900007223 */ /* 0x000fc80000000000 */
[----:B------:R-:W-:Y:S01]  /*1c00*/  FFMA R4, R0, 1.84467440737095516160e+19, RZ ;  /* 0x5f80000000047823 */ /* 0x000fe200000000ff */
[----:B------:R-:W-:Y:S06]  /*1c10*/  BRA `(.L_x_35) ;  /* 0x0000000000887947 */ /* 0x000fec0003800000 */
.L_x_34:
[----:B------:R-:W-:-:S04]  /*1c20*/  IADD3 R5, PT, PT, R4, -0xfd, RZ ;  /* 0xffffff0304057810 */ /* 0x000fc80007ffe0ff */
[----:B------:R-:W-:-:S13]  /*1c30*/  ISETP.GT.U32.AND P0, PT, R5, 0x1, PT ;  /* 0x000000010500780c */ /* 0x000fda0003f04070 */
[----:B------:R-:W-:Y:S05]  /*1c40*/  @P0 BRA `(.L_x_36) ;  /* 0x0000000000780947 */ /* 0x000fea0003800000 */
[----:B------:R-:W-:Y:S01]  /*1c50*/  LOP3.LUT R6, R0, 0x7fffff, RZ, 0xc0, !PT ;  /* 0x007fffff00067812 */ /* 0x000fe200078ec0ff */
[----:B------:R-:W-:-:S03]  /*1c60*/  IMAD.MOV.U32 R12, RZ, RZ, 0x3 ;  /* 0x00000003ff0c7424 */ /* 0x000fc600078e00ff */
[----:B------:R-:W-:Y:S02]  /*1c70*/  LOP3.LUT R6, R6, 0x3f800000, RZ, 0xfc, !PT ;  /* 0x3f80000006067812 */ /* 0x000fe400078efcff */
[----:B------:R-:W-:Y:S02]  /*1c80*/  SHF.L.U32 R11, R12, R5, RZ ;  /* 0x000000050c0b7219 */ /* 0x000fe400000006ff */
[----:B------:R-:W0:Y:S02]  /*1c90*/  MUFU.RCP R9, R6 ;  /* 0x0000000600097308 */ /* 0x000e240000001000 */
[----:B0-----:R-:W-:-:S04]  /*1ca0*/  FFMA R8, R6, R9, -1 ;  /* 0xbf80000006087423 */ /* 0x001fc80000000009 */
[----:B------:R-:W-:-:S04]  /*1cb0*/  FADD.FTZ R8, -R8, -RZ ;  /* 0x800000ff08087221 */ /* 0x000fc80000010100 */
[CCC-:B------:R-:W-:Y:S01]  /*1cc0*/  FFMA.RM R10, R9.reuse, R8.reuse, R9.reuse ;  /* 0x00000008090a7223 */ /* 0x1c0fe20000004009 */
[----:B------:R-:W-:-:S04]  /*1cd0*/  FFMA.RP R9, R9, R8, R9 ;  /* 0x0000000809097223 */ /* 0x000fc80000008009 */
[C---:B------:R-:W-:Y:S02]  /*1ce0*/  LOP3.LUT R8, R10.reuse, 0x7fffff, RZ, 0xc0, !PT ;  /* 0x007fffff0a087812 */ /* 0x040fe400078ec0ff */
[----:B------:R-:W-:Y:S02]  /*1cf0*/  FSETP.NEU.FTZ.AND P0, PT, R10, R9, PT ;  /* 0x000000090a00720b */ /* 0x000fe40003f1d000 */
[----:B------:R-:W-:Y:S02]  /*1d00*/  LOP3.LUT R8, R8, 0x800000, RZ, 0xfc, !PT ;  /* 0x0080000008087812 */ /* 0x000fe400078efcff */
[----:B------:R-:W-:Y:S02]  /*1d10*/  SEL R9, RZ, 0xffffffff, !P0 ;  /* 0xffffffffff097807 */ /* 0x000fe40004000000 */
[----:B------:R-:W-:Y:S02]  /*1d20*/  LOP3.LUT R6, R11, R8, RZ, 0xc0, !PT ;  /* 0x000000080b067212 */ /* 0x000fe400078ec0ff */
[----:B------:R-:W-:-:S02]  /*1d30*/  IADD3 R9, PT, PT, -R9, RZ, RZ ;  /* 0x000000ff09097210 */ /* 0x000fc40007ffe1ff */
[-C--:B------:R-:W-:Y:S02]  /*1d40*/  SHF.R.U32.HI R6, RZ, R5.reuse, R6 ;  /* 0x00000005ff067219 */ /* 0x080fe40000011606 */
[----:B------:R-:W-:Y:S02]  /*1d50*/  LOP3.LUT P1, RZ, R9, R5, R8, 0xf8, !PT ;  /* 0x0000000509ff7212 */ /* 0x000fe4000782f808 */
[C---:B------:R-:W-:Y:S02]  /*1d60*/  LOP3.LUT P0, RZ, R6.reuse, 0x1, RZ, 0xc0, !PT ;  /* 0x0000000106ff7812 */ /* 0x040fe4000780c0ff */
[----:B------:R-:W-:-:S04]  /*1d70*/  LOP3.LUT P2, RZ, R6, 0x2, RZ, 0xc0, !PT ;  /* 0x0000000206ff7812 */ /* 0x000fc8000784c0ff */
[----:B------:R-:W-:Y:S02]  /*1d80*/  PLOP3.LUT P0, PT, P0, P1, P2, 0xe0, 0x0 ;  /* 0x000000000000781c */ /* 0x000fe40000703c20 */
[----:B------:R-:W-:Y:S02]  /*1d90*/  LOP3.LUT P1, RZ, R0, 0x7fffff, RZ, 0xc0, !PT ;  /* 0x007fffff00ff7812 */ /* 0x000fe4000782c0ff */
[----:B------:R-:W-:-:S04]  /*1da0*/  SEL R5, RZ, 0x1, !P0 ;  /* 0x00000001ff057807 */ /* 0x000fc80004000000 */
[----:B------:R-:W-:-:S04]  /*1db0*/  IADD3 R5, PT, PT, -R5, RZ, RZ ;  /* 0x000000ff05057210 */ /* 0x000fc80007ffe1ff */
[----:B------:R-:W-:Y:S01]  /*1dc0*/  ISETP.GE.AND P0, PT, R5, RZ, PT ;  /* 0x000000ff0500720c */ /* 0x000fe20003f06270 */
[----:B------:R-:W-:-:S05]  /*1dd0*/  VIADD R5, R4, 0xffffff04 ;  /* 0xffffff0404057836 */ /* 0x000fca0000000000 */
[----:B------:R-:W-:-:S07]  /*1de0*/  SHF.R.U32.HI R5, RZ, R5, R8 ;  /* 0x00000005ff057219 */ /* 0x000fce0000011608 */
[----:B------:R-:W-:-:S04]  /*1df0*/  @!P0 IADD3 R5, PT, PT, R5, 0x1, RZ ;  /* 0x0000000105058810 */ /* 0x000fc80007ffe0ff */
[----:B------:R-:W-:-:S04]  /*1e00*/  @!P1 SHF.L.U32 R5, R5, 0x1, RZ ;  /* 0x0000000105059819 */ /* 0x000fc800000006ff */
[----:B------:R-:W-:Y:S01]  /*1e10*/  LOP3.LUT R4, R5, 0x80000000, R0, 0xf8, !PT ;  /* 0x8000000005047812 */ /* 0x000fe200078ef800 */
[----:B------:R-:W-:Y:S06]  /*1e20*/  BRA `(.L_x_35) ;  /* 0x0000000000047947 */ /* 0x000fec0003800000 */
.L_x_36:
[----:B------:R0:W1:Y:S02]  /*1e30*/  MUFU.RCP R4, R0 ;  /* 0x0000000000047308 */ /* 0x0000640000001000 */
.L_x_35:
[----:B------:R-:W-:Y:S02]  /*1e40*/  HFMA2 R5, -RZ, RZ, 0, 0 ;  /* 0x00000000ff057431 */ /* 0x000fe400000001ff */
[----:B0123--:R-:W-:Y:S01]  /*1e50*/  IMAD.MOV.U32 R0, RZ, RZ, R4 ;  /* 0x000000ffff007224 */ /* 0x00ffe200078e0004 */
[----:B------:R-:W-:-:S04]  /*1e60*/  MOV R4, R2 ;  /* 0x0000000200047202 */ /* 0x000fc80000000f00 */
[----:B------:R-:W-:Y:S05]  /*1e70*/  RET.REL.NODEC R4 `(_Z24christoffel_fused_kernelPKfS0_S0_PfS0_S0_iiifffb) ;  /* 0xffffffe004607950 */ /* 0x000fea0003c3ffff */
        .weak           $__internal_1_$__cuda_sm3x_div_rn_noftz_f32_slowpath
        .type           $__internal_1_$__cuda_sm3x_div_rn_noftz_f32_slowpath,@function
        .size           $__internal_1_$__cuda_sm3x_div_rn_noftz_f32_slowpath,(.L_x_47 - $__internal_1_$__cuda_sm3x_div_rn_noftz_f32_slowpath)
$__internal_1_$__cuda_sm3x_div_rn_noftz_f32_slowpath:
[--C-:B------:R-:W-:Y:S01]  /*1e80*/  SHF.R.U32.HI R5, RZ, 0x17, R3.reuse ;  /* 0x00000017ff057819 */ /* 0x100fe20000011603 */
[----:B------:R-:W-:Y:S01]  /*1e90*/  IMAD.MOV.U32 R9, RZ, RZ, R3 ;  /* 0x000000ffff097224 */ /* 0x000fe200078e0003 */
[----:B------:R-:W-:Y:S02]  /*1ea0*/  SHF.R.U32.HI R4, RZ, 0x17, R0 ;  /* 0x00000017ff047819 */ /* 0x000fe40000011600 */
[----:B------:R-:W-:Y:S02]  /*1eb0*/  LOP3.LUT R5, R5, 0xff, RZ, 0xc0, !PT ;  /* 0x000000ff05057812 */ /* 0x000fe400078ec0ff */
[----:B------:R-:W-:Y:S02]  /*1ec0*/  LOP3.LUT R4, R4, 0xff, RZ, 0xc0, !PT ;  /* 0x000000ff04047812 */ /* 0x000fe400078ec0ff */
[----:B------:R-:W-:Y:S01]  /*1ed0*/  MOV R6, R0 ;  /* 0x0000000000067202 */ /* 0x000fe20000000f00 */
[----:B------:R-:W-:Y:S01]  /*1ee0*/  VIADD R11, R5, 0xffffffff ;  /* 0xffffffff050b7836 */ /* 0x000fe20000000000 */
[----:B------:R-:W-:-:S04]  /*1ef0*/  IADD3 R10, PT, PT, R4, -0x1, RZ ;  /* 0xffffffff040a7810 */ /* 0x000fc80007ffe0ff */
[----:B------:R-:W-:-:S04]  /*1f00*/  ISETP.GT.U32.AND P0, PT, R11, 0xfd, PT ;  /* 0x000000fd0b00780c */ /* 0x000fc80003f04070 */
[----:B------:R-:W-:-:S13]  /*1f10*/  ISETP.GT.U32.OR P0, PT, R10, 0xfd, P0 ;  /* 0x000000fd0a00780c */ /* 0x000fda0000704470 */
[----:B------:R-:W-:Y:S01]  /*1f20*/  @!P0 MOV R8, RZ ;  /* 0x000000ff00088202 */ /* 0x000fe20000000f00 */
[----:B------:R-:W-:Y:S06]  /*1f30*/  @!P0 BRA `(.L_x_37) ;  /* 0x00000000005c8947 */ /* 0x000fec0003800000 */
[----:B------:R-:W-:Y:S02]  /*1f40*/  FSETP.GTU.FTZ.AND P0, PT, |R0|, +INF , PT ;  /* 0x7f8000000000780b */ /* 0x000fe40003f1c200 */
[----:B------:R-:W-:-:S04]  /*1f50*/  FSETP.GTU.FTZ.AND P1, PT, |R3|, +INF , PT ;  /* 0x7f8000000300780b */ /* 0x000fc80003f3c200 */
[----:B------:R-:W-:-:S13]  /*1f60*/  PLOP3.LUT P0, PT, P0, P1, PT, 0xf8, 0x8f ;  /* 0x00000000008f781c */ /* 0x000fda0000703f70 */
[----:B------:R-:W-:Y:S05]  /*1f70*/  @P0 BRA `(.L_x_38) ;  /* 0x0000000400440947 */ /* 0x000fea0003800000 */
[----:B------:R-:W-:-:S13]  /*1f80*/  LOP3.LUT P0, RZ, R9, 0x7fffffff, R6, 0xc8, !PT ;  /* 0x7fffffff09ff7812 */ /* 0x000fda000780c806 */
[----:B------:R-:W-:Y:S05]  /*1f90*/  @!P0 BRA `(.L_x_39) ;  /* 0x0000000400348947 */ /* 0x000fea0003800000 */
[C---:B------:R-:W-:Y:S02]  /*1fa0*/  FSETP.NEU.FTZ.AND P2, PT, |R0|.reuse, +INF , PT ;  /* 0x7f8000000000780b */ /* 0x040fe40003f5d200 */
[----:B------:R-:W-:Y:S02]  /*1fb0*/  FSETP.NEU.FTZ.AND P1, PT, |R3|, +INF , PT ;  /* 0x7f8000000300780b */ /* 0x000fe40003f3d200 */
[----:B------:R-:W-:-:S11]  /*1fc0*/  FSETP.NEU.FTZ.AND P0, PT, |R0|, +INF , PT ;  /* 0x7f8000000000780b */ /* 0x000fd60003f1d200 */
[----:B------:R-:W-:Y:S05]  /*1fd0*/  @!P1 BRA !P2, `(.L_x_39) ;  /* 0x0000000400249947 */ /* 0x000fea0005000000 */
[----:B------:R-:W-:-:S04]  /*1fe0*/  LOP3.LUT P2, RZ, R6, 0x7fffffff, RZ, 0xc0, !PT ;  /* 0x7fffffff06ff7812 */ /* 0x000fc8000784c0ff */
[----:B------:R-:W-:-:S13]  /*1ff0*/  PLOP3.LUT P1, PT, P1, P2, PT, 0x2f, 0xf2 ;  /* 0x0000000000f2781c */ /* 0x000fda0000f24577 */
[----:B------:R-:W-:Y:S05]  /*2000*/  @P1 BRA `(.L_x_40) ;  /* 0x0000000400101947 */ /* 0x000fea0003800000 */
[----:B------:R-:W-:-:S04]  /*2010*/  LOP3.LUT P1, RZ, R9, 0x7fffffff, RZ, 0xc0, !PT ;  /* 0x7fffffff09ff7812 */ /* 0x000fc8000782c0ff */
[----:B------:R-:W-:-:S13]  /*2020*/  PLOP3.LUT P0, PT, P0, P1, PT, 0x2f, 0xf2 ;  /* 0x0000000000f2781c */ /* 0x000fda0000702577 */
[----:B------:R-:W-:Y:S05]  /*2030*/  @P0 BRA `(.L_x_41) ;  /* 0x0000000000f80947 */ /* 0x000fea0003800000 */
[----:B------:R-:W-:Y:S02]  /*2040*/  ISETP.GE.AND P0, PT, R10, RZ, PT ;  /* 0x000000ff0a00720c */ /* 0x000fe40003f06270 */
[----:B------:R-:W-:-:S11]  /*2050*/  ISETP.GE.AND P1, PT, R11, RZ, PT ;  /* 0x000000ff0b00720c */ /* 0x000fd60003f26270 */
[----:B------:R-:W-:Y:S01]  /*2060*/  @P0 MOV R8, RZ ;  /* 0x000000ff00080202 */ /* 0x000fe20000000f00 */
[----:B------:R-:W-:Y:S02]  /*2070*/  @!P0 IMAD.MOV.U32 R8, RZ, RZ, -0x40 ;  /* 0xffffffc0ff088424 */ /* 0x000fe400078e00ff */
[----:B------:R-:W-:Y:S01]  /*2080*/  @!P0 FFMA R6, R0, 1.84467440737095516160e+19, RZ ;  /* 0x5f80000000068823 */ /* 0x000fe200000000ff */
[----:B------:R-:W-:Y:S02]  /*2090*/  @!P1 FFMA R9, R3, 1.84467440737095516160e+19, RZ ;  /* 0x5f80000003099823 */ /* 0x000fe400000000ff */
[----:B------:R-:W-:-:S07]  /*20a0*/  @!P1 IADD3 R8, PT, PT, R8, 0x40, RZ ;  /* 0x0000004008089810 */ /* 0x000fce0007ffe0ff */
.L_x_37:
[----:B------:R-:W-:Y:S01]  /*20b0*/  LEA R0, R5, 0xc0800000, 0x17 ;  /* 0xc080000005007811 */ /* 0x000fe200078eb8ff */
[----:B------:R-:W-:-:S03]  /*20c0*/  VIADD R4, R4, 0xffffff81 ;  /* 0xffffff8104047836 */ /* 0x000fc60000000000 */
[----:B------:R-:W-:Y:S01]  /*20d0*/  IADD3 R9, PT, PT, -R0, R9, RZ ;  /* 0x0000000900097210 */ /* 0x000fe20007ffe1ff */
[C---:B------:R-:W-:Y:S01]  /*20e0*/  IMAD R0, R4.reuse, -0x800000, R6 ;  /* 0xff80000004007824 */ /* 0x040fe200078e0206 */
[----:B------:R-:W-:Y:S02]  /*20f0*/  IADD3 R5, PT, PT, R4, 0x7f, -R5 ;  /* 0x0000007f04057810 */ /* 0x000fe40007ffe805 */
[----:B------:R-:W0:Y:S01]  /*2100*/  MUFU.RCP R3, R9 ;  /* 0x0000000900037308 */ /* 0x000e220000001000 */
[----:B------:R-:W-:Y:S01]  /*2110*/  FADD.FTZ R11, -R9, -RZ ;  /* 0x800000ff090b7221 */ /* 0x000fe20000010100 */
[----:B------:R-:W-:-:S03]  /*2120*/  IADD3 R5, PT, PT, R5, R8, RZ ;  /* 0x0000000805057210 */ /* 0x000fc60007ffe0ff */
[----:B0-----:R-:W-:-:S04]  /*2130*/  FFMA R10, R3, R11, 1 ;  /* 0x3f800000030a7423 */ /* 0x001fc8000000000b */
[----:B------:R-:W-:-:S04]  /*2140*/  FFMA R10, R3, R10, R3 ;  /* 0x0000000a030a7223 */ /* 0x000fc80000000003 */
[----:B------:R-:W-:-:S04]  /*2150*/  FFMA R3, R0, R10, RZ ;  /* 0x0000000a00037223 */ /* 0x000fc800000000ff */
[----:B------:R-:W-:-:S04]  /*2160*/  FFMA R6, R11, R3, R0 ;  /* 0x000000030b067223 */ /* 0x000fc80000000000 */
[----:B------:R-:W-:-:S04]  /*2170*/  FFMA R13, R10, R6, R3 ;  /* 0x000000060a0d7223 */ /* 0x000fc80000000003 */
[----:B------:R-:W-:-:S04]  /*2180*/  FFMA R6, R11, R13, R0 ;  /* 0x0000000d0b067223 */ /* 0x000fc80000000000 */
[----:B------:R-:W-:-:S05]  /*2190*/  FFMA R0, R10, R6, R13 ;  /* 0x000000060a007223 */ /* 0x000fca000000000d */
[----:B------:R-:W-:-:S04]  /*21a0*/  SHF.R.U32.HI R3, RZ, 0x17, R0 ;  /* 0x00000017ff037819 */ /* 0x000fc80000011600 */
[----:B------:R-:W-:-:S04]  /*21b0*/  LOP3.LUT R3, R3, 0xff, RZ, 0xc0, !PT ;  /* 0x000000ff03037812 */ /* 0x000fc800078ec0ff */
[----:B------:R-:W-:-:S05]  /*21c0*/  IADD3 R8, PT, PT, R3, R5, RZ ;  /* 0x0000000503087210 */ /* 0x000fca0007ffe0ff */
[----:B------:R-:W-:-:S05]  /*21d0*/  VIADD R3, R8, 0xffffffff ;  /* 0xffffffff08037836 */ /* 0x000fca0000000000 */
[----:B------:R-:W-:-:S13]  /*21e0*/  ISETP.GE.U32.AND P0, PT, R3, 0xfe, PT ;  /* 0x000000fe0300780c */ /* 0x000fda0003f06070 */
[----:B------:R-:W-:Y:S05]  /*21f0*/  @!P0 BRA `(.L_x_42) ;  /* 0x0000000000808947 */ /* 0x000fea0003800000 */
[----:B------:R-:W-:-:S13]  /*2200*/  ISETP.GT.AND P0, PT, R8, 0xfe, PT ;  /* 0x000000fe0800780c */ /* 0x000fda0003f04270 */
[----:B------:R-:W-:Y:S05]  /*2210*/  @P0 BRA `(.L_x_43) ;  /* 0x00000000006c0947 */ /* 0x000fea0003800000 */
[----:B------:R-:W-:-:S13]  /*2220*/  ISETP.GE.AND P0, PT, R8, 0x1, PT ;  /* 0x000000010800780c */ /* 0x000fda0003f06270 */
[----:B------:R-:W-:Y:S05]  /*2230*/  @P0 BRA `(.L_x_44) ;  /* 0x0000000000980947 */ /* 0x000fea0003800000 */
[----:B------:R-:W-:Y:S02]  /*2240*/  ISETP.GE.AND P0, PT, R8, -0x18, PT ;  /* 0xffffffe80800780c */ /* 0x000fe40003f06270 */
[----:B------:R-:W-:-:S11]  /*2250*/  LOP3.LUT R0, R0, 0x80000000, RZ, 0xc0, !PT ;  /* 0x8000000000007812 */ /* 0x000fd600078ec0ff */
[----:B------:R-:W-:Y:S05]  /*2260*/  @!P0 BRA `(.L_x_44) ;  /* 0x00000000008c8947 */ /* 0x000fea0003800000 */
[CCC-:B------:R-:W-:Y:S01]  /*2270*/  FFMA.RZ R3, R10.reuse, R6.reuse, R13.reuse ;  /* 0x000000060a037223 */ /* 0x1c0fe2000000c00d */
[-CC-:B------:R-:W-:Y:S01]  /*2280*/  FFMA.RM R4, R10, R6.reuse, R13.reuse ;  /* 0x000000060a047223 */ /* 0x180fe2000000400d */
[C---:B------:R-:W-:Y:S02]  /*2290*/  ISETP.NE.AND P2, PT, R8.reuse, RZ, PT ;  /* 0x000000ff0800720c */ /* 0x040fe40003f45270 */
[----:B------:R-:W-:Y:S02]  /*22a0*/  ISETP.NE.AND P1, PT, R8, RZ, PT ;  /* 0x000000ff0800720c */ /* 0x000fe40003f25270 */
[----:B------:R-:W-:Y:S01]  /*22b0*/  LOP3.LUT R5, R3, 0x7fffff, RZ, 0xc0, !PT ;  /* 0x007fffff03057812 */ /* 0x000fe200078ec0ff */
[----:B------:R-:W-:Y:S01]  /*22c0*/  FFMA.RP R3, R10, R6, R13 ;  /* 0x000000060a037223 */ /* 0x000fe2000000800d */
[----:B------:R-:W-:Y:S02]  /*22d0*/  IADD3 R6, PT, PT, R8, 0x20, RZ ;  /* 0x0000002008067810 */ /* 0x000fe40007ffe0ff */
[----:B------:R-:W-:-:S02]  /*22e0*/  LOP3.LUT R5, R5, 0x800000, RZ, 0xfc, !PT ;  /* 0x0080000005057812 */ /* 0x000fc400078efcff */
[----:B------:R-:W-:Y:S02]  /*22f0*/  IADD3 R8, PT, PT, -R8, RZ, RZ ;  /* 0x000000ff08087210 */ /* 0x000fe40007ffe1ff */
[----:B------:R-:W-:Y:S02]  /*2300*/  SHF.L.U32 R6, R5, R6, RZ ;  /* 0x0000000605067219 */ /* 0x000fe400000006ff */
[----:B------:R-:W-:Y:S02]  /*2310*/  FSETP.NEU.FTZ.AND P0, PT, R3, R4, PT ;  /* 0x000000040300720b */ /* 0x000fe40003f1d000 */
[----:B------:R-:W-:Y:S02]  /*2320*/  SEL R4, R8, RZ, P2 ;  /* 0x000000ff08047207 */ /* 0x000fe40001000000 */
[----:B------:R-:W-:Y:S02]  /*2330*/  ISETP.NE.AND P1, PT, R6, RZ, P1 ;  /* 0x000000ff0600720c */ /* 0x000fe40000f25270 */
[----:B------:R-:W-:-:S02]  /*2340*/  SHF.R.U32.HI R4, RZ, R4, R5 ;  /* 0x00000004ff047219 */ /* 0x000fc40000011605 */
[----:B------:R-:W-:Y:S02]  /*2350*/  PLOP3.LUT P0, PT, P0, P1, PT, 0xf8, 0x8f ;  /* 0x00000000008f781c */ /* 0x000fe40000703f70 */
[----:B------:R-:W-:Y:S02]  /*2360*/  SHF.R.U32.HI R6, RZ, 0x1, R4 ;  /* 0x00000001ff067819 */ /* 0x000fe40000011604 */
[----:B------:R-:W-:-:S04]  /*2370*/  SEL R3, RZ, 0x1, !P0 ;  /* 0x00000001ff037807 */ /* 0x000fc80004000000 */
[----:B------:R-:W-:-:S04]  /*2380*/  LOP3.LUT R3, R3, 0x1, R6, 0xf8, !PT ;  /* 0x0000000103037812 */ /* 0x000fc800078ef806 */
[----:B------:R-:W-:-:S05]  /*2390*/  LOP3.LUT R3, R3, R4, RZ, 0xc0, !PT ;  /* 0x0000000403037212 */ /* 0x000fca00078ec0ff */
[----:B------:R-:W-:-:S05]  /*23a0*/  IMAD.IADD R3, R6, 0x1, R3 ;  /* 0x0000000106037824 */ /* 0x000fca00078e0203 */
[----:B------:R-:W-:Y:S01]  /*23b0*/  LOP3.LUT R0, R3, R0, RZ, 0xfc, !PT ;  /* 0x0000000003007212 */ /* 0x000fe200078efcff */
[----:B------:R-:W-:Y:S06]  /*23c0*/  BRA `(.L_x_44) ;  /* 0x0000000000347947 */ /* 0x000fec0003800000 */
.L_x_43:
[----:B------:R-:W-:-:S04]  /*23d0*/  LOP3.LUT R0, R0, 0x80000000, RZ, 0xc0, !PT ;  /* 0x8000000000007812 */ /* 0x000fc800078ec0ff */
[----:B------:R-:W-:Y:S01]  /*23e0*/  LOP3.LUT R0, R0, 0x7f800000, RZ, 0xfc, !PT ;  /* 0x7f80000000007812 */ /* 0x000fe200078efcff */
[----:B------:R-:W-:Y:S06]  /*23f0*/  BRA `(.L_x_44) ;  /* 0x0000000000287947 */ /* 0x000fec0003800000 */
.L_x_42:
[----:B------:R-:W-:Y:S01]  /*2400*/  LEA R0, R5, R0, 0x17 ;  /* 0x0000000005007211 */ /* 0x000fe200078eb8ff */
[----:B------:R-:W-:Y:S06]  /*2410*/  BRA `(.L_x_44) ;  /* 0x0000000000207947 */ /* 0x000fec0003800000 */
.L_x_41:
[----:B------:R-:W-:-:S04]  /*2420*/  LOP3.LUT R0, R9, 0x80000000, R6, 0x48, !PT ;  /* 0x8000000009007812 */ /* 0x000fc800078e4806 */
[----:B------:R-:W-:Y:S01]  /*2430*/  LOP3.LUT R0, R0, 0x7f800000, RZ, 0xfc, !PT ;  /* 0x7f80000000007812 */ /* 0x000fe200078efcff */
[----:B------:R-:W-:Y:S06]  /*2440*/  BRA `(.L_x_44) ;  /* 0x0000000000147947 */ /* 0x000fec0003800000 */
.L_x_40:
[----:B------:R-:W-:Y:S01]  /*2450*/  LOP3.LUT R0, R9, 0x80000000, R6, 0x48, !PT ;  /* 0x8000000009007812 */ /* 0x000fe200078e4806 */
[----:B------:R-:W-:Y:S06]  /*2460*/  BRA `(.L_x_44) ;  /* 0x00000000000c7947 */ /* 0x000fec0003800000 */
.L_x_39:
[----:B------:R-:W0:Y:S01]  /*2470*/  MUFU.RSQ R0, -QNAN ;  /* 0xffc0000000007908 */ /* 0x000e220000001400 */
[----:B------:R-:W-:Y:S05]  /*2480*/  BRA `(.L_x_44) ;  /* 0x0000000000047947 */ /* 0x000fea0003800000 */
.L_x_38:
[----:B------:R-:W-:-:S07]  /*2490*/  FADD.FTZ R0, R0, R3 ;  /* 0x0000000300007221 */ /* 0x000fce0000010000 */
.L_x_44:
[----:B------:R-:W-:-:S04]  /*24a0*/  HFMA2 R3, -RZ, RZ, 0, 0 ;  /* 0x00000000ff037431 */ /* 0x000fc800000001ff */
[----:B0-----:R-:W-:Y:S05]  /*24b0*/  RET.REL.NODEC R2 `(_Z24christoffel_fused_kernelPKfS0_S0_PfS0_S0_iiifffb) ;  /* 0xffffffd802d07950 */ /* 0x001fea0003c3ffff */
.L_x_45:
[----:B------:R-:W-:-:S00]  /*24c0*/  BRA `(.L_x_45) ;  /* 0xfffffffc00fc7947 */ /* 0x000fc0000383ffff */
[----:B------:R-:W-:-:S00]  /*24d0*/  NOP ;  /* 0x0000000000007918 */ /* 0x000fc00000000000 */
        /* <DEDUP_REMOVED lines=10> */
.L_x_47:


//--------------------- .nv.shared._Z24christoffel_fused_kernelPKfS0_S0_PfS0_S0_iiifffb --------------------------
	.section	.nv.shared._Z24christoffel_fused_kernelPKfS0_S0_PfS0_S0_iiifffb,"aw",@nobits
	.sectionflags	@""
	.align	4
.nv.shared._Z24christoffel_fused_kernelPKfS0_S0_PfS0_S0_iiifffb:
	.zero		1548


//--------------------- .nv.shared.reserved.0     --------------------------
	.section	.nv.shared.reserved.0,"aw",@nobits
	.weak		__nv_reservedSMEM_offset_0_alias
	.size		__nv_reservedSMEM_offset_0_alias, 0, 64
	.other		__nv_reservedSMEM_offset_0_alias,@"STO_CUDA_RESERVED_SHARED STV_DEFAULT"
__nv_reservedSMEM_offset_0_alias:
	.zero		0
	.zero		64


//--------------------- .nv.constant0._Z24christoffel_fused_kernelPKfS0_S0_PfS0_S0_iiifffb --------------------------
	.section	.nv.constant0._Z24christoffel_fused_kernelPKfS0_S0_PfS0_S0_iiifffb,"a",@progbits
	.sectionflags	@""
	.align	4
.nv.constant0._Z24christoffel_fused_kernelPKfS0_S0_PfS0_S0_iiifffb:
	.zero		969


//--------------------- SYMBOLS --------------------------

	.type		.nv.reservedSmem.offset0,@object
	.size		.nv.reservedSmem.offset0,0x4
	.type		.nv.reservedSmem.cap,@object
	.size		.nv.reservedSmem.cap,0x4
